// auto-generated by cutlass_sweep.gemm — config: {"arch": "sm_100", "cluster_m": 1, "cluster_n": 1, "dtype": "fp16", "dtype_b": "fp16", "layout": "nt", "stages": 4, "tile_k": 64, "tile_m": 64, "tile_n": 256}
#include "cutlass/cutlass.h"
#include "cutlass/gemm/collective/collective_builder.hpp"
#include "cutlass/gemm/device/gemm_universal_adapter.h"
#include "cutlass/gemm/kernel/gemm_universal.hpp"
#include "cutlass/epilogue/collective/collective_builder.hpp"

using ElemA = cutlass::half_t;
using ElemB = cutlass::half_t;
using ElemCD = cutlass::half_t;
using Acc  = float;
using TileShape    = cute::Shape<cute::_64, cute::_256, cute::_64>;
using ClusterShape = cute::Shape<cute::_1, cute::_1, cute::_1>;

using CollectiveEpilogue = typename cutlass::epilogue::collective::CollectiveBuilder<
    cutlass::arch::Sm100, cutlass::arch::OpClassTensorOp,
    TileShape, ClusterShape,
    cutlass::epilogue::collective::EpilogueTileAuto,
    Acc, Acc,
    ElemCD, cutlass::layout::RowMajor, 128 / cutlass::sizeof_bits<ElemCD>::value,
    ElemCD, cutlass::layout::RowMajor, 128 / cutlass::sizeof_bits<ElemCD>::value,
    cutlass::epilogue::collective::EpilogueScheduleAuto
  >::CollectiveOp;

using CollectiveMainloop = typename cutlass::gemm::collective::CollectiveBuilder<
    cutlass::arch::Sm100, cutlass::arch::OpClassTensorOp,
    ElemA, cutlass::layout::RowMajor, 128 / cutlass::sizeof_bits<ElemA>::value,
    ElemB, cutlass::layout::ColumnMajor, 128 / cutlass::sizeof_bits<ElemB>::value,
    Acc,
    TileShape, ClusterShape,
    cutlass::gemm::collective::StageCount<4>,
    cutlass::gemm::collective::KernelScheduleAuto
  >::CollectiveOp;

using GemmKernel = cutlass::gemm::kernel::GemmUniversal<
    cute::Shape<int,int,int,int>,
    CollectiveMainloop,
    CollectiveEpilogue
>;
using Gemm = cutlass::gemm::device::GemmUniversalAdapter<GemmKernel>;

// Force the device kernel symbol into the cubin without needing a host main.
auto* _anchor = &cutlass::device_kernel<GemmKernel>;


// ===== COMPILED SASS (sm_100a) =====

	.target	sm_100a

	.elftype	@"ET_EXEC"


//--------------------- .note.nv.tkinfo           --------------------------
	.section	.note.nv.tkinfo,"",@"SHT_NOTE"
	.sectionflags	@"SHF_NOTE_NV_TKINFO"
	.tkinfo
        /*0018*/ 	.word	0x00000002
        /*0030*/ 	.string	""
        /*0030*/ 	.string	"ptxas"
        /*0030*/ 	.string	"Cuda compilation tools, release 13.0, V13.0.88"
        /*0030*/ 	.string	"Build cuda_13.0.r13.0/compiler.36424714_0"
        /*0030*/ 	.string	"-arch sm_100a -m 64 "



//--------------------- .note.nv.cuinfo           --------------------------
	.section	.note.nv.cuinfo,"",@"SHT_NOTE"
	.sectionflags	@"SHF_NOTE_NV_CUINFO"
        /*0018*/ 	.short	0x0002
        /*001a*/ 	.short	0x0064
        /*001c*/ 	.short	0x0082
	.zero		2


//--------------------- .nv.info                  --------------------------
	.section	.nv.info,"",@"SHT_CUDA_INFO"
	.align	4


	//----- nvinfo : EIATTR_REGCOUNT
	.align		4
        /*0000*/ 	.byte	0x04, 0x2f
        /*0002*/ 	.short	(.L_19 - .L_18)
	.align		4
.L_18:
        /*0004*/ 	.word	index@(_ZN7cutlass13device_kernelINS_4gemm6kernel13GemmUniversalIN4cute5tupleIJiiiiEEENS1_10collective13CollectiveMmaINS1_35MainloopSm100TmaUmmaWarpSpecializedILi4ELi2ELi4ENS5_IJNS4_1CILi1EEESB_SB_EEEEENS5_IJNSA_ILi64EEENSA_ILi256EEESE_EEENS_6half_tENS5_IJlSB_lEEESH_SI_NS4_8TiledMMAINS4_8MMA_AtomIJNS4_20SM100_MMA_F16BF16_SSISH_SH_fLi64ELi256ELNS4_4UMMA5MajorE0ELSN_0ELNSM_7ScaleInE0ELSO_0EEEEEENS4_6LayoutISC_NS5_IJNSA_ILi0EEESS_SS_EEEEENS5_IJNS4_10UnderscoreESV_SV_EEEEENS4_13SM90_TMA_LOADENS4_14ComposedLayoutINS4_7SwizzleILi3ELi4ELi3EEENS4_18smem_ptr_flag_bitsILi16EEENSR_INS5_IJNSA_ILi8EEESE_EEENS5_IJSE_SB_EEEEEEEvNS4_8identityESY_S18_vS19_EENS_8epilogue10collective18CollectiveEpilogueINS1B_23Sm100TmaWarpSpecializedILi4ELi2ELi32ELb1ELb0EEEJSG_NS5_IJNSR_ISE_SB_EES1G_EEESH_SI_SH_SI_NS1B_6fusion15FusionCallbacksIS1F_NS1I_17LinearCombinationISH_fSH_fLNS_15FloatRoundStyleE2EEESG_S1H_JEEENS4_5SM1004TMEM4LOAD26SM100_TMEM_LOAD_16dp256b8xESY_S18_NS4_17SM75_U32x4_LDSM_NENS4_14SM90_TMA_STOREES18_NS4_17SM90_U32x4_STSM_NENS4_39AutoVectorizingCopyWithAssumedAlignmentILi128EEEEEEvvEEEEvNT_6ParamsE)
        /*0008*/ 	.word	0x00000070


	//----- nvinfo : EIATTR_FRAME_SIZE
	.align		4
.L_19:
        /*000c*/ 	.byte	0x04, 0x11
        /*000e*/ 	.short	(.L_21 - .L_20)
	.align		4
.L_20:
        /*0010*/ 	.word	index@($__internal_2_$__cuda_sm10x_tcgen05_guardrail_trap_unallocated_columns_being_dealloced)
        /*0014*/ 	.word	0x00000000


	//----- nvinfo : EIATTR_FRAME_SIZE
	.align		4
.L_21:
        /*0018*/ 	.byte	0x04, 0x11
        /*001a*/ 	.short	(.L_23 - .L_22)
	.align		4
.L_22:
        /*001c*/ 	.word	index@($__internal_1_$__cuda_sm10x_tcgen05_guardrail_trap_phase_invalid_during_alloc)
        /*0020*/ 	.word	0x00000000


	//----- nvinfo : EIATTR_FRAME_SIZE
	.align		4
.L_23:
        /*0024*/ 	.byte	0x04, 0x11
        /*0026*/ 	.short	(.L_25 - .L_24)
	.align		4
.L_24:
        /*0028*/ 	.word	index@($__internal_0_$__cuda_sm10x_tcgen05_guardrail_trap_col_being_dealloced_not_returned_by_alloc)
        /*002c*/ 	.word	0x00000000


	//----- nvinfo : EIATTR_FRAME_SIZE
	.align		4
.L_25:
        /*0030*/ 	.byte	0x04, 0x11
        /*0032*/ 	.short	(.L_27 - .L_26)
	.align		4
.L_26:
        /*0034*/ 	.word	index@(_ZN7cutlass13device_kernelINS_4gemm6kernel13GemmUniversalIN4cute5tupleIJiiiiEEENS1_10collective13CollectiveMmaINS1_35MainloopSm100TmaUmmaWarpSpecializedILi4ELi2ELi4ENS5_IJNS4_1CILi1EEESB_SB_EEEEENS5_IJNSA_ILi64EEENSA_ILi256EEESE_EEENS_6half_tENS5_IJlSB_lEEESH_SI_NS4_8TiledMMAINS4_8MMA_AtomIJNS4_20SM100_MMA_F16BF16_SSISH_SH_fLi64ELi256ELNS4_4UMMA5MajorE0ELSN_0ELNSM_7ScaleInE0ELSO_0EEEEEENS4_6LayoutISC_NS5_IJNSA_ILi0EEESS_SS_EEEEENS5_IJNS4_10UnderscoreESV_SV_EEEEENS4_13SM90_TMA_LOADENS4_14ComposedLayoutINS4_7SwizzleILi3ELi4ELi3EEENS4_18smem_ptr_flag_bitsILi16EEENSR_INS5_IJNSA_ILi8EEESE_EEENS5_IJSE_SB_EEEEEEEvNS4_8identityESY_S18_vS19_EENS_8epilogue10collective18CollectiveEpilogueINS1B_23Sm100TmaWarpSpecializedILi4ELi2ELi32ELb1ELb0EEEJSG_NS5_IJNSR_ISE_SB_EES1G_EEESH_SI_SH_SI_NS1B_6fusion15FusionCallbacksIS1F_NS1I_17LinearCombinationISH_fSH_fLNS_15FloatRoundStyleE2EEESG_S1H_JEEENS4_5SM1004TMEM4LOAD26SM100_TMEM_LOAD_16dp256b8xESY_S18_NS4_17SM75_U32x4_LDSM_NENS4_14SM90_TMA_STOREES18_NS4_17SM90_U32x4_STSM_NENS4_39AutoVectorizingCopyWithAssumedAlignmentILi128EEEEEEvvEEEEvNT_6ParamsE)
        /*0038*/ 	.word	0x00000000


	//----- nvinfo : EIATTR_MIN_STACK_SIZE
	.align		4
.L_27:
        /*003c*/ 	.byte	0x04, 0x12
        /*003e*/ 	.short	(.L_29 - .L_28)
	.align		4
.L_28:
        /*0040*/ 	.word	index@(_ZN7cutlass13device_kernelINS_4gemm6kernel13GemmUniversalIN4cute5tupleIJiiiiEEENS1_10collective13CollectiveMmaINS1_35MainloopSm100TmaUmmaWarpSpecializedILi4ELi2ELi4ENS5_IJNS4_1CILi1EEESB_SB_EEEEENS5_IJNSA_ILi64EEENSA_ILi256EEESE_EEENS_6half_tENS5_IJlSB_lEEESH_SI_NS4_8TiledMMAINS4_8MMA_AtomIJNS4_20SM100_MMA_F16BF16_SSISH_SH_fLi64ELi256ELNS4_4UMMA5MajorE0ELSN_0ELNSM_7ScaleInE0ELSO_0EEEEEENS4_6LayoutISC_NS5_IJNSA_ILi0EEESS_SS_EEEEENS5_IJNS4_10UnderscoreESV_SV_EEEEENS4_13SM90_TMA_LOADENS4_14ComposedLayoutINS4_7SwizzleILi3ELi4ELi3EEENS4_18smem_ptr_flag_bitsILi16EEENSR_INS5_IJNSA_ILi8EEESE_EEENS5_IJSE_SB_EEEEEEEvNS4_8identityESY_S18_vS19_EENS_8epilogue10collective18CollectiveEpilogueINS1B_23Sm100TmaWarpSpecializedILi4ELi2ELi32ELb1ELb0EEEJSG_NS5_IJNSR_ISE_SB_EES1G_EEESH_SI_SH_SI_NS1B_6fusion15FusionCallbacksIS1F_NS1I_17LinearCombinationISH_fSH_fLNS_15FloatRoundStyleE2EEESG_S1H_JEEENS4_5SM1004TMEM4LOAD26SM100_TMEM_LOAD_16dp256b8xESY_S18_NS4_17SM75_U32x4_LDSM_NENS4_14SM90_TMA_STOREES18_NS4_17SM90_U32x4_STSM_NENS4_39AutoVectorizingCopyWithAssumedAlignmentILi128EEEEEEvvEEEEvNT_6ParamsE)
        /*0044*/ 	.word	0x00000000
.L_29:


//--------------------- .nv.compat                --------------------------
	.section	.nv.compat,"",@"SHT_CUDA_COMPAT_INFO"
	.align	4
        /*0000*/ 	.byte	0x02, 0x09, 0x01, 0x00, 0x02, 0x02, 0x02, 0x00, 0x02, 0x05, 0x05, 0x00, 0x03, 0x07, 0x01, 0x01
        /*0010*/ 	.byte	0x02, 0x03, 0x01, 0x00, 0x02, 0x06, 0x01, 0x00, 0x04, 0x0b, 0x08, 0x00, 0x09, 0x00, 0x00, 0x00
        /*0020*/ 	.byte	0x00, 0x00, 0x00, 0x00


//--------------------- .nv.info._ZN7cutlass13device_kernelINS_4gemm6kernel13GemmUniversalIN4cute5tupleIJiiiiEEENS1_10collective13CollectiveMmaINS1_35MainloopSm100TmaUmmaWarpSpecializedILi4ELi2ELi4ENS5_IJNS4_1CILi1EEESB_SB_EEEEENS5_IJNSA_ILi64EEENSA_ILi256EEESE_EEENS_6half_tENS5_IJlSB_lEEESH_SI_NS4_8TiledMMAINS4_8MMA_AtomIJNS4_20SM100_MMA_F16BF16_SSISH_SH_fLi64ELi256ELNS4_4UMMA5MajorE0ELSN_0ELNSM_7ScaleInE0ELSO_0EEEEEENS4_6LayoutISC_NS5_IJNSA_ILi0EEESS_SS_EEEEENS5_IJNS4_10UnderscoreESV_SV_EEEEENS4_13SM90_TMA_LOADENS4_14ComposedLayoutINS4_7SwizzleILi3ELi4ELi3EEENS4_18smem_ptr_flag_bitsILi16EEENSR_INS5_IJNSA_ILi8EEESE_EEENS5_IJSE_SB_EEEEEEEvNS4_8identityESY_S18_vS19_EENS_8epilogue10collective18CollectiveEpilogueINS1B_23Sm100TmaWarpSpecializedILi4ELi2ELi32ELb1ELb0EEEJSG_NS5_IJNSR_ISE_SB_EES1G_EEESH_SI_SH_SI_NS1B_6fusion15FusionCallbacksIS1F_NS1I_17LinearCombinationISH_fSH_fLNS_15FloatRoundStyleE2EEESG_S1H_JEEENS4_5SM1004TMEM4LOAD26SM100_TMEM_LOAD_16dp256b8xESY_S18_NS4_17SM75_U32x4_LDSM_NENS4_14SM90_TMA_STOREES18_NS4_17SM90_U32x4_STSM_NENS4_39AutoVectorizingCopyWithAssumedAlignmentILi128EEEEEEvvEEEEvNT_6ParamsE --------------------------
	.section	.nv.info._ZN7cutlass13device_kernelINS_4gemm6kernel13GemmUniversalIN4cute5tupleIJiiiiEEENS1_10collective13CollectiveMmaINS1_35MainloopSm100TmaUmmaWarpSpecializedILi4ELi2ELi4ENS5_IJNS4_1CILi1EEESB_SB_EEEEENS5_IJNSA_ILi64EEENSA_ILi256EEESE_EEENS_6half_tENS5_IJlSB_lEEESH_SI_NS4_8TiledMMAINS4_8MMA_AtomIJNS4_20SM100_MMA_F16BF16_SSISH_SH_fLi64ELi256ELNS4_4UMMA5MajorE0ELSN_0ELNSM_7ScaleInE0ELSO_0EEEEEENS4_6LayoutISC_NS5_IJNSA_ILi0EEESS_SS_EEEEENS5_IJNS4_10UnderscoreESV_SV_EEEEENS4_13SM90_TMA_LOADENS4_14ComposedLayoutINS4_7SwizzleILi3ELi4ELi3EEENS4_18smem_ptr_flag_bitsILi16EEENSR_INS5_IJNSA_ILi8EEESE_EEENS5_IJSE_SB_EEEEEEEvNS4_8identityESY_S18_vS19_EENS_8epilogue10collective18CollectiveEpilogueINS1B_23Sm100TmaWarpSpecializedILi4ELi2ELi32ELb1ELb0EEEJSG_NS5_IJNSR_ISE_SB_EES1G_EEESH_SI_SH_SI_NS1B_6fusion15FusionCallbacksIS1F_NS1I_17LinearCombinationISH_fSH_fLNS_15FloatRoundStyleE2EEESG_S1H_JEEENS4_5SM1004TMEM4LOAD26SM100_TMEM_LOAD_16dp256b8xESY_S18_NS4_17SM75_U32x4_LDSM_NENS4_14SM90_TMA_STOREES18_NS4_17SM90_U32x4_STSM_NENS4_39AutoVectorizingCopyWithAssumedAlignmentILi128EEEEEEvvEEEEvNT_6ParamsE,"",@"SHT_CUDA_INFO"
	.sectionflags	@""
	.align	4


	//----- nvinfo : EIATTR_CUDA_API_VERSION
	.align		4
        /*0000*/ 	.byte	0x04, 0x37
        /*0002*/ 	.short	(.L_31 - .L_30)
.L_30:
        /*0004*/ 	.word	0x00000082


	//----- nvinfo : EIATTR_KPARAM_INFO
	.align		4
.L_31:
        /*0008*/ 	.byte	0x04, 0x17
        /*000a*/ 	.short	(.L_33 - .L_32)
.L_32:
        /*000c*/ 	.word	0x00000000
        /*0010*/ 	.short	0x0000
        /*0012*/ 	.short	0x0000
        /*0014*/ 	.byte	0x00, 0xf0, 0x01, 0x20


	//----- nvinfo : EIATTR_AT_ENTRY_FRAGMENTS
	.align		4
.L_33:
        /*0018*/ 	.byte	0x04, 0x4f
        /*001a*/ 	.short	(.L_35 - .L_34)


	//   ....[0]....
.L_34:
        /*001c*/ 	.word	0x00000006


	//----- nvinfo : EIATTR_RESERVED_SMEM_USED
	.align		4
.L_35:
        /*0020*/ 	.byte	0x01, 0x41
	.zero		2


	//----- nvinfo : EIATTR_SPARSE_MMA_MASK
	.align		4
        /*0024*/ 	.byte	0x03, 0x50
        /*0026*/ 	.short	0x0000


	//----- nvinfo : EIATTR_TCGEN05_1CTA_USED
	.align		4
        /*0028*/ 	.byte	0x01, 0x51
	.zero		2


	//----- nvinfo : EIATTR_MAXREG_COUNT
	.align		4
        /*002c*/ 	.byte	0x03, 0x1b
        /*002e*/ 	.short	0x00ff


	//----- nvinfo : EIATTR_NUM_BARRIERS
	.align		4
        /*0030*/ 	.byte	0x02, 0x4c
        /*0032*/ 	.byte	0x07
	.zero		1


	//----- nvinfo : EIATTR_EXTERNS
	.align		4
        /*0034*/ 	.byte	0x04, 0x0f
        /*0036*/ 	.short	(.L_37 - .L_36)


	//   ....[0]....
	.align		4
.L_36:
        /*0038*/ 	.word	index@(__assertfail)


	//----- nvinfo : EIATTR_MERCURY_ISA_VERSION
	.align		4
.L_37:
        /*003c*/ 	.byte	0x03, 0x5f
        /*003e*/ 	.short	0x0101


	//----- nvinfo : EIATTR_INT_WARP_WIDE_INSTR_OFFSETS
	.align		4
        /*0040*/ 	.byte	0x04, 0x31
        /*0042*/ 	.short	(.L_39 - .L_38)


	//   ....[0]....
.L_38:
        /*0044*/ 	.word	0x00001de0


	//   ....[1]....
        /*0048*/ 	.word	0x00003880


	//   ....[2]....
        /*004c*/ 	.word	0x000038b0


	//   ....[3]....
        /*0050*/ 	.word	0x00003900


	//   ....[4]....
        /*0054*/ 	.word	0x00004220


	//   ....[5]....
        /*0058*/ 	.word	0x00004280


	//   ....[6]....
        /*005c*/ 	.word	0x00004360


	//   ....[7]....
        /*0060*/ 	.word	0x000043d0


	//   ....[8]....
        /*0064*/ 	.word	0x000044e0


	//   ....[9]....
        /*0068*/ 	.word	0x00004570


	//   ....[10]....
        /*006c*/ 	.word	0x00004740


	//   ....[11]....
        /*0070*/ 	.word	0x000048a0


	//----- nvinfo : EIATTR_COOP_GROUP_MASK_REGIDS
	.align		4
.L_39:
        /*0074*/ 	.byte	0x04, 0x29
        /*0076*/ 	.short	(.L_41 - .L_40)


	//   ....[0]....
.L_40:
        /*0078*/ 	.word	0xffffffff


	//   ....[1]....
        /*007c*/ 	.word	0xffffffff


	//   ....[2]....
        /*0080*/ 	.word	0xffffffff


	//   ....[3]....
        /*0084*/ 	.word	0xffffffff


	//   ....[4]....
        /*0088*/ 	.word	0xffffffff


	//   ....[5]....
        /*008c*/ 	.word	0xffffffff


	//   ....[6]....
        /*0090*/ 	.word	0xffffffff


	//   ....[7]....
        /*0094*/ 	.word	0xffffffff


	//   ....[8]....
        /*0098*/ 	.word	0xffffffff


	//   ....[9]....
        /*009c*/ 	.word	0xffffffff


	//   ....[10]....
        /*00a0*/ 	.word	0xffffffff


	//   ....[11]....
        /*00a4*/ 	.word	0xffffffff


	//   ....[12]....
        /*00a8*/ 	.word	0xffffffff


	//----- nvinfo : EIATTR_COOP_GROUP_INSTR_OFFSETS
	.align		4
.L_41:
        /*00ac*/ 	.byte	0x04, 0x28
        /*00ae*/ 	.short	(.L_43 - .L_42)


	//   ....[0]....
.L_42:
        /*00b0*/ 	.word	0x00000090


	//   ....[1]....
        /*00b4*/ 	.word	0x000004d0


	//   ....[2]....
        /*00b8*/ 	.word	0x00000640


	//   ....[3]....
        /*00bc*/ 	.word	0x000007e0


	//   ....[4]....
        /*00c0*/ 	.word	0x000008e0


	//   ....[5]....
        /*00c4*/ 	.word	0x00000a50


	//   ....[6]....
        /*00c8*/ 	.word	0x00000bf0


	//   ....[7]....
        /*00cc*/ 	.word	0x00001cc0


	//   ....[8]....
        /*00d0*/ 	.word	0x00002aa0


	//   ....[9]....
        /*00d4*/ 	.word	0x00002cb0


	//   ....[10]....
        /*00d8*/ 	.word	0x00002ce0


	//   ....[11]....
        /*00dc*/ 	.word	0x00003770


	//   ....[12]....
        /*00e0*/ 	.word	0x000039a0


	//----- nvinfo : EIATTR_VRC_CTA_INIT_COUNT
	.align		4
.L_43:
        /*00e4*/ 	.byte	0x02, 0x4a
        /*00e6*/ 	.byte	0x80
	.zero		1


	//----- nvinfo : EIATTR_SYSCALL_OFFSETS
	.align		4
        /*00e8*/ 	.byte	0x04, 0x46
        /*00ea*/ 	.short	(.L_45 - .L_44)


	//   ....[0]....
.L_44:
        /*00ec*/ 	.word	0x00005350


	//   ....[1]....
        /*00f0*/ 	.word	0x00005440


	//   ....[2]....
        /*00f4*/ 	.word	0x00005c70


	//   ....[3]....
        /*00f8*/ 	.word	0x00006930


	//   ....[4]....
        /*00fc*/ 	.word	0x00007590


	//   ....[5]....
        /*0100*/ 	.word	0x000081f0


	//----- nvinfo : EIATTR_MBARRIER_INSTR_OFFSETS
	.align		4
.L_45:
        /*0104*/ 	.byte	0x04, 0x39
        /*0106*/ 	.short	(.L_47 - .L_46)


	//   ....[0]....
.L_46:
        /*0108*/ 	.word	0x000005b0
        /*010c*/ 	.word	0x000000ff
        /*0110*/ 	.word	0x00000000
        /*0114*/ 	.short	0x0100
        /*0116*/ 	.byte	0x05
	.zero		1


	//   ....[1]....
        /*0118*/ 	.word	0x000005c0
        /*011c*/ 	.word	0x000000ff
        /*0120*/ 	.word	0x00000020
        /*0124*/ 	.short	0x0100
        /*0126*/ 	.byte	0x05
	.zero		1


	//   ....[2]....
        /*0128*/ 	.word	0x000005d0
        /*012c*/ 	.word	0x000000ff
        /*0130*/ 	.word	0x00000008
        /*0134*/ 	.short	0x0100
        /*0136*/ 	.byte	0x05
	.zero		1


	//   ....[3]....
        /*0138*/ 	.word	0x000005e0
        /*013c*/ 	.word	0x000000ff
        /*0140*/ 	.word	0x00000028
        /*0144*/ 	.short	0x0100
        /*0146*/ 	.byte	0x05
	.zero		1


	//   ....[4]....
        /*0148*/ 	.word	0x000005f0
        /*014c*/ 	.word	0x000000ff
        /*0150*/ 	.word	0x00000010
        /*0154*/ 	.short	0x0100
        /*0156*/ 	.byte	0x05
	.zero		1


	//   ....[5]....
        /*0158*/ 	.word	0x00000600
        /*015c*/ 	.word	0x000000ff
        /*0160*/ 	.word	0x00000030
        /*0164*/ 	.short	0x0100
        /*0166*/ 	.byte	0x05
	.zero		1


	//   ....[6]....
        /*0168*/ 	.word	0x00000610
        /*016c*/ 	.word	0x000000ff
        /*0170*/ 	.word	0x00000018
        /*0174*/ 	.short	0x0100
        /*0176*/ 	.byte	0x05
	.zero		1


	//   ....[7]....
        /*0178*/ 	.word	0x00000620
        /*017c*/ 	.word	0x000000ff
        /*0180*/ 	.word	0x00000038
        /*0184*/ 	.short	0x0100
        /*0186*/ 	.byte	0x05
	.zero		1


	//   ....[8]....
        /*0188*/ 	.word	0x00000750
        /*018c*/ 	.word	0x000000ff
        /*0190*/ 	.word	0x00000040
        /*0194*/ 	.short	0x0100
        /*0196*/ 	.byte	0x07
	.zero		1


	//   ....[9]....
        /*0198*/ 	.word	0x00000760
        /*019c*/ 	.word	0x000000ff
        /*01a0*/ 	.word	0x00000060
        /*01a4*/ 	.short	0x0100
        /*01a6*/ 	.byte	0x07
	.zero		1


	//   ....[10]....
        /*01a8*/ 	.word	0x00000770
        /*01ac*/ 	.word	0x000000ff
        /*01b0*/ 	.word	0x00000048
        /*01b4*/ 	.short	0x0100
        /*01b6*/ 	.byte	0x07
	.zero		1


	//   ....[11]....
        /*01b8*/ 	.word	0x00000780
        /*01bc*/ 	.word	0x000000ff
        /*01c0*/ 	.word	0x00000068
        /*01c4*/ 	.short	0x0100
        /*01c6*/ 	.byte	0x07
	.zero		1


	//   ....[12]....
        /*01c8*/ 	.word	0x00000790
        /*01cc*/ 	.word	0x000000ff
        /*01d0*/ 	.word	0x00000050
        /*01d4*/ 	.short	0x0100
        /*01d6*/ 	.byte	0x07
	.zero		1


	//   ....[13]....
        /*01d8*/ 	.word	0x000007a0
        /*01dc*/ 	.word	0x000000ff
        /*01e0*/ 	.word	0x00000070
        /*01e4*/ 	.short	0x0100
        /*01e6*/ 	.byte	0x07
	.zero		1


	//   ....[14]....
        /*01e8*/ 	.word	0x000007b0
        /*01ec*/ 	.word	0x000000ff
        /*01f0*/ 	.word	0x00000058
        /*01f4*/ 	.short	0x0100
        /*01f6*/ 	.byte	0x07
	.zero		1


	//   ....[15]....
        /*01f8*/ 	.word	0x000007c0
        /*01fc*/ 	.word	0x000000ff
        /*0200*/ 	.word	0x00000078
        /*0204*/ 	.short	0x0100
        /*0206*/ 	.byte	0x07
	.zero		1


	//   ....[16]....
        /*0208*/ 	.word	0x000008b0
        /*020c*/ 	.word	0x000000ff
        /*0210*/ 	.word	0x00000080
        /*0214*/ 	.short	0x0100
        /*0216*/ 	.byte	0x05
	.zero		1


	//   ....[17]....
        /*0218*/ 	.word	0x000008c0
        /*021c*/ 	.word	0x000000ff
        /*0220*/ 	.word	0x00000088
        /*0224*/ 	.short	0x0100
        /*0226*/ 	.byte	0x05
	.zero		1


	//   ....[18]....
        /*0228*/ 	.word	0x00000a00
        /*022c*/ 	.word	0x000000ff
        /*0230*/ 	.word	0x00000090
        /*0234*/ 	.short	0x0100
        /*0236*/ 	.byte	0x05
	.zero		1


	//   ....[19]....
        /*0238*/ 	.word	0x00000a10
        /*023c*/ 	.word	0x000000ff
        /*0240*/ 	.word	0x000000a0
        /*0244*/ 	.short	0x0100
        /*0246*/ 	.byte	0x05
	.zero		1


	//   ....[20]....
        /*0248*/ 	.word	0x00000a20
        /*024c*/ 	.word	0x000000ff
        /*0250*/ 	.word	0x00000098
        /*0254*/ 	.short	0x0100
        /*0256*/ 	.byte	0x05
	.zero		1


	//   ....[21]....
        /*0258*/ 	.word	0x00000a30
        /*025c*/ 	.word	0x000000ff
        /*0260*/ 	.word	0x000000a8
        /*0264*/ 	.short	0x0100
        /*0266*/ 	.byte	0x05
	.zero		1


	//   ....[22]....
        /*0268*/ 	.word	0x00000b60
        /*026c*/ 	.word	0x000000ff
        /*0270*/ 	.word	0x000000b0
        /*0274*/ 	.short	0x0100
        /*0276*/ 	.byte	0x07
	.zero		1


	//   ....[23]....
        /*0278*/ 	.word	0x00000b70
        /*027c*/ 	.word	0x000000ff
        /*0280*/ 	.word	0x000000d0
        /*0284*/ 	.short	0x0100
        /*0286*/ 	.byte	0x07
	.zero		1


	//   ....[24]....
        /*0288*/ 	.word	0x00000b80
        /*028c*/ 	.word	0x000000ff
        /*0290*/ 	.word	0x000000b8
        /*0294*/ 	.short	0x0100
        /*0296*/ 	.byte	0x07
	.zero		1


	//   ....[25]....
        /*0298*/ 	.word	0x00000b90
        /*029c*/ 	.word	0x000000ff
        /*02a0*/ 	.word	0x000000d8
        /*02a4*/ 	.short	0x0100
        /*02a6*/ 	.byte	0x07
	.zero		1


	//   ....[26]....
        /*02a8*/ 	.word	0x00000ba0
        /*02ac*/ 	.word	0x000000ff
        /*02b0*/ 	.word	0x000000c0
        /*02b4*/ 	.short	0x0100
        /*02b6*/ 	.byte	0x07
	.zero		1


	//   ....[27]....
        /*02b8*/ 	.word	0x00000bb0
        /*02bc*/ 	.word	0x000000ff
        /*02c0*/ 	.word	0x000000e0
        /*02c4*/ 	.short	0x0100
        /*02c6*/ 	.byte	0x07
	.zero		1


	//   ....[28]....
        /*02c8*/ 	.word	0x00000bc0
        /*02cc*/ 	.word	0x000000ff
        /*02d0*/ 	.word	0x000000c8
        /*02d4*/ 	.short	0x0100
        /*02d6*/ 	.byte	0x07
	.zero		1


	//   ....[29]....
        /*02d8*/ 	.word	0x00000bd0
        /*02dc*/ 	.word	0x000000ff
        /*02e0*/ 	.word	0x000000e8
        /*02e4*/ 	.short	0x0100
        /*02e6*/ 	.byte	0x07
	.zero		1


	//   ....[30]....
        /*02e8*/ 	.word	0x00000cc0
        /*02ec*/ 	.word	0x000000ff
        /*02f0*/ 	.word	0x000000f0
        /*02f4*/ 	.short	0x0100
        /*02f6*/ 	.byte	0x05
	.zero		1


	//   ....[31]....
        /*02f8*/ 	.word	0x00000cd0
        /*02fc*/ 	.word	0x000000ff
        /*0300*/ 	.word	0x00000100
        /*0304*/ 	.short	0x0100
        /*0306*/ 	.byte	0x05
	.zero		1


	//   ....[32]....
        /*0308*/ 	.word	0x00000ce0
        /*030c*/ 	.word	0x000000ff
        /*0310*/ 	.word	0x000000f8
        /*0314*/ 	.short	0x0100
        /*0316*/ 	.byte	0x05
	.zero		1


	//   ....[33]....
        /*0318*/ 	.word	0x00000cf0
        /*031c*/ 	.word	0x000000ff
        /*0320*/ 	.word	0x00000108
        /*0324*/ 	.short	0x0100
        /*0326*/ 	.byte	0x05
	.zero		1


	//   ....[34]....
        /*0328*/ 	.word	0x000015c0
        /*032c*/ 	.word	0x00000002
        /*0330*/ 	.word	0x00000100
        /*0334*/ 	.short	0x010a
        /*0336*/ 	.byte	0xff
	.zero		1


	//   ....[35]....
        /*0338*/ 	.word	0x000015f0
        /*033c*/ 	.word	0x00000002
        /*0340*/ 	.word	0x000000f0
        /*0344*/ 	.short	0x0101
        /*0346*/ 	.byte	0xff
	.zero		1


	//   ....[36]....
        /*0348*/ 	.word	0x000016c0
        /*034c*/ 	.word	0x000000ff
        /*0350*/ 	.word	0x00000020
        /*0354*/ 	.short	0x010a
        /*0356*/ 	.byte	0x08
	.zero		1


	//   ....[37]....
        /*0358*/ 	.word	0x00001760
        /*035c*/ 	.word	0x000000ff
        /*0360*/ 	.word	0x00000020
        /*0364*/ 	.short	0x010a
        /*0366*/ 	.byte	0x21
	.zero		1


	//   ....[38]....
        /*0368*/ 	.word	0x000018b0
        /*036c*/ 	.word	0x000000ff
        /*0370*/ 	.word	0x00000020
        /*0374*/ 	.short	0x010a
        /*0376*/ 	.byte	0x08
	.zero		1


	//   ....[39]....
        /*0378*/ 	.word	0x000019c0
        /*037c*/ 	.word	0x000000ff
        /*0380*/ 	.word	0x00000088
        /*0384*/ 	.short	0x0101
        /*0386*/ 	.byte	0x04
	.zero		1


	//   ....[40]....
        /*0388*/ 	.word	0x000019e0
        /*038c*/ 	.word	0x000000ff
        /*0390*/ 	.word	0x00000020
        /*0394*/ 	.short	0x010a
        /*0396*/ 	.byte	0x08
	.zero		1


	//   ....[41]....
        /*0398*/ 	.word	0x00001a60
        /*039c*/ 	.word	0x000000ff
        /*03a0*/ 	.word	0x00000020
        /*03a4*/ 	.short	0x010a
        /*03a6*/ 	.byte	0x11
	.zero		1


	//   ....[42]....
        /*03a8*/ 	.word	0x00001bb0
        /*03ac*/ 	.word	0x000000ff
        /*03b0*/ 	.word	0x00000020
        /*03b4*/ 	.short	0x010a
        /*03b6*/ 	.byte	0x08
	.zero		1


	//   ....[43]....
        /*03b8*/ 	.word	0x00001cf0
        /*03bc*/ 	.word	0x00000002
        /*03c0*/ 	.word	0x00000090
        /*03c4*/ 	.short	0x010a
        /*03c6*/ 	.byte	0xff
	.zero		1


	//   ....[44]....
        /*03c8*/ 	.word	0x00001db0
        /*03cc*/ 	.word	0x00000002
        /*03d0*/ 	.word	0x00000000
        /*03d4*/ 	.short	0x0101
        /*03d6*/ 	.byte	0xff
	.zero		1


	//   ....[45]....
        /*03d8*/ 	.word	0x00002310
        /*03dc*/ 	.word	0x000000ff
        /*03e0*/ 	.word	0x00000000
        /*03e4*/ 	.short	0x010a
        /*03e6*/ 	.byte	0x05
	.zero		1


	//   ....[46]....
        /*03e8*/ 	.word	0x000023a0
        /*03ec*/ 	.word	0x000000ff
        /*03f0*/ 	.word	0x00000000
        /*03f4*/ 	.short	0x010a
        /*03f6*/ 	.byte	0x05
	.zero		1


	//   ....[47]....
        /*03f8*/ 	.word	0x00002430
        /*03fc*/ 	.word	0x000000ff
        /*0400*/ 	.word	0x00000000
        /*0404*/ 	.short	0x010a
        /*0406*/ 	.byte	0x05
	.zero		1


	//   ....[48]....
        /*0408*/ 	.word	0x000024d0
        /*040c*/ 	.word	0x00000000
        /*0410*/ 	.word	0x00000000
        /*0414*/ 	.short	0x010a
        /*0416*/ 	.byte	0xff
	.zero		1


	//   ....[49]....
        /*0418*/ 	.word	0x000025f0
        /*041c*/ 	.word	0x00000000
        /*0420*/ 	.word	0x000000f0
        /*0424*/ 	.short	0x010a
        /*0426*/ 	.byte	0xff
	.zero		1


	//   ....[50]....
        /*0428*/ 	.word	0x00002660
        /*042c*/ 	.word	0x00000000
        /*0430*/ 	.word	0x00000000
        /*0434*/ 	.short	0x0101
        /*0436*/ 	.byte	0xff
	.zero		1


	//   ....[51]....
        /*0438*/ 	.word	0x00002680
        /*043c*/ 	.word	0x000000ff
        /*0440*/ 	.word	0x000000a0
        /*0444*/ 	.short	0x010a
        /*0446*/ 	.byte	0x05
	.zero		1


	//   ....[52]....
        /*0448*/ 	.word	0x000027a0
        /*044c*/ 	.word	0x00000000
        /*0450*/ 	.word	0x00000090
        /*0454*/ 	.short	0x010a
        /*0456*/ 	.byte	0xff
	.zero		1


	//   ....[53]....
        /*0458*/ 	.word	0x000028a0
        /*045c*/ 	.word	0x00000000
        /*0460*/ 	.word	0x00000000
        /*0464*/ 	.short	0x0101
        /*0466*/ 	.byte	0xff
	.zero		1


	//   ....[54]....
        /*0468*/ 	.word	0x00002930
        /*046c*/ 	.word	0x000000ff
        /*0470*/ 	.word	0x000000a0
        /*0474*/ 	.short	0x0106
        /*0476*/ 	.byte	0x05
	.zero		1


	//   ....[55]....
        /*0478*/ 	.word	0x00002950
        /*047c*/ 	.word	0x000000ff
        /*0480*/ 	.word	0x000000a0
        /*0484*/ 	.short	0x010a
        /*0486*/ 	.byte	0x05
	.zero		1


	//   ....[56]....
        /*0488*/ 	.word	0x000029e0
        /*048c*/ 	.word	0x000000ff
        /*0490*/ 	.word	0x000000a0
        /*0494*/ 	.short	0x0106
        /*0496*/ 	.byte	0x04
	.zero		1


	//   ....[57]....
        /*0498*/ 	.word	0x00002a20
        /*049c*/ 	.word	0x00000000
        /*04a0*/ 	.word	0x000000a0
        /*04a4*/ 	.short	0x010a
        /*04a6*/ 	.byte	0xff
	.zero		1


	//   ....[58]....
        /*04a8*/ 	.word	0x00002f60
        /*04ac*/ 	.word	0x00000000
        /*04b0*/ 	.word	0x00000090
        /*04b4*/ 	.short	0x010a
        /*04b6*/ 	.byte	0xff
	.zero		1


	//   ....[59]....
        /*04b8*/ 	.word	0x00003060
        /*04bc*/ 	.word	0x00000003
        /*04c0*/ 	.word	0x00000000
        /*04c4*/ 	.short	0x0101
        /*04c6*/ 	.byte	0xff
	.zero		1


	//   ....[60]....
        /*04c8*/ 	.word	0x00003070
        /*04cc*/ 	.word	0x000000ff
        /*04d0*/ 	.word	0x00000000
        /*04d4*/ 	.short	0x010a
        /*04d6*/ 	.byte	0x06
	.zero		1


	//   ....[61]....
        /*04d8*/ 	.word	0x000030f0
        /*04dc*/ 	.word	0x000000ff
        /*04e0*/ 	.word	0x000000d0
        /*04e4*/ 	.short	0x010a
        /*04e6*/ 	.byte	0x07
	.zero		1


	//   ....[62]....
        /*04e8*/ 	.word	0x000031d0
        /*04ec*/ 	.word	0x000000ff
        /*04f0*/ 	.word	0x00000000
        /*04f4*/ 	.short	0x010a
        /*04f6*/ 	.byte	0x06
	.zero		1


	//   ....[63]....
        /*04f8*/ 	.word	0x00003300
        /*04fc*/ 	.word	0x000000ff
        /*0500*/ 	.word	0x00000000
        /*0504*/ 	.short	0x010a
        /*0506*/ 	.byte	0x1a
	.zero		1


	//   ....[64]....
        /*0508*/ 	.word	0x000035a0
        /*050c*/ 	.word	0x000000ff
        /*0510*/ 	.word	0x00000000
        /*0514*/ 	.short	0x010a
        /*0516*/ 	.byte	0x06
	.zero		1


	//   ....[65]....
        /*0518*/ 	.word	0x00003630
        /*051c*/ 	.word	0x000000ff
        /*0520*/ 	.word	0x00000000
        /*0524*/ 	.short	0x010a
        /*0526*/ 	.byte	0x06
	.zero		1


	//   ....[66]....
        /*0528*/ 	.word	0x000036c0
        /*052c*/ 	.word	0x000000ff
        /*0530*/ 	.word	0x00000000
        /*0534*/ 	.short	0x010a
        /*0536*/ 	.byte	0x06
	.zero		1


	//   ....[67]....
        /*0538*/ 	.word	0x00003750
        /*053c*/ 	.word	0x000000ff
        /*0540*/ 	.word	0x00000000
        /*0544*/ 	.short	0x010a
        /*0546*/ 	.byte	0x07
	.zero		1


	//   ....[68]....
        /*0548*/ 	.word	0x00003bd0
        /*054c*/ 	.word	0x00000000
        /*0550*/ 	.word	0x00000090
        /*0554*/ 	.short	0x010a
        /*0556*/ 	.byte	0xff
	.zero		1


	//   ....[69]....
        /*0558*/ 	.word	0x00003c90
        /*055c*/ 	.word	0x00000000
        /*0560*/ 	.word	0x00000000
        /*0564*/ 	.short	0x0101
        /*0566*/ 	.byte	0xff
	.zero		1


	//   ....[70]....
        /*0568*/ 	.word	0x00003fb0
        /*056c*/ 	.word	0x000000ff
        /*0570*/ 	.word	0x00000088
        /*0574*/ 	.short	0x010a
        /*0576*/ 	.byte	0x07
	.zero		1


	//   ....[71]....
        /*0578*/ 	.word	0x000041a0
        /*057c*/ 	.word	0x000000ff
        /*0580*/ 	.word	0x00000060
        /*0584*/ 	.short	0x010a
        /*0586*/ 	.byte	0x07
	.zero		1


	//   ....[72]....
        /*0588*/ 	.word	0x00004310
        /*058c*/ 	.word	0x000000ff
        /*0590*/ 	.word	0x00000040
        /*0594*/ 	.short	0x010b
        /*0596*/ 	.byte	0x07
	.zero		1


	//   ....[73]....
        /*0598*/ 	.word	0x00004320
        /*059c*/ 	.word	0x000000ff
        /*05a0*/ 	.word	0x00000000
        /*05a4*/ 	.short	0x0101
        /*05a6*/ 	.byte	0x08
	.zero		1


	//   ....[74]....
        /*05a8*/ 	.word	0x00004330
        /*05ac*/ 	.word	0x000000ff
        /*05b0*/ 	.word	0x00000068
        /*05b4*/ 	.short	0x010a
        /*05b6*/ 	.byte	0x07
	.zero		1


	//   ....[75]....
        /*05b8*/ 	.word	0x00004480
        /*05bc*/ 	.word	0x000000ff
        /*05c0*/ 	.word	0x00000048
        /*05c4*/ 	.short	0x010b
        /*05c6*/ 	.byte	0x07
	.zero		1


	//   ....[76]....
        /*05c8*/ 	.word	0x00004490
        /*05cc*/ 	.word	0x000000ff
        /*05d0*/ 	.word	0x00000000
        /*05d4*/ 	.short	0x0101
        /*05d6*/ 	.byte	0x08
	.zero		1


	//   ....[77]....
        /*05d8*/ 	.word	0x000044a0
        /*05dc*/ 	.word	0x000000ff
        /*05e0*/ 	.word	0x00000070
        /*05e4*/ 	.short	0x010a
        /*05e6*/ 	.byte	0x07
	.zero		1


	//   ....[78]....
        /*05e8*/ 	.word	0x00004620
        /*05ec*/ 	.word	0x000000ff
        /*05f0*/ 	.word	0x00000050
        /*05f4*/ 	.short	0x010b
        /*05f6*/ 	.byte	0x07
	.zero		1


	//   ....[79]....
        /*05f8*/ 	.word	0x00004660
        /*05fc*/ 	.word	0x000000ff
        /*0600*/ 	.word	0x00000000
        /*0604*/ 	.short	0x0101
        /*0606*/ 	.byte	0x08
	.zero		1


	//   ....[80]....
        /*0608*/ 	.word	0x000046a0
        /*060c*/ 	.word	0x000000ff
        /*0610*/ 	.word	0x00000078
        /*0614*/ 	.short	0x010a
        /*0616*/ 	.byte	0x07
	.zero		1


	//   ....[81]....
        /*0618*/ 	.word	0x000048e0
        /*061c*/ 	.word	0x000000ff
        /*0620*/ 	.word	0x00000058
        /*0624*/ 	.short	0x010b
        /*0626*/ 	.byte	0x07
	.zero		1


	//   ....[82]....
        /*0628*/ 	.word	0x00004900
        /*062c*/ 	.word	0x000000ff
        /*0630*/ 	.word	0x00000000
        /*0634*/ 	.short	0x0101
        /*0636*/ 	.byte	0x0d
	.zero		1


	//   ....[83]....
        /*0638*/ 	.word	0x00004930
        /*063c*/ 	.word	0x000000ff
        /*0640*/ 	.word	0x00000060
        /*0644*/ 	.short	0x010a
        /*0646*/ 	.byte	0x07
	.zero		1


	//   ....[84]....
        /*0648*/ 	.word	0x00004950
        /*064c*/ 	.word	0x000000ff
        /*0650*/ 	.word	0x00000068
        /*0654*/ 	.short	0x010a
        /*0656*/ 	.byte	0x07
	.zero		1


	//   ....[85]....
        /*0658*/ 	.word	0x00004970
        /*065c*/ 	.word	0x000000ff
        /*0660*/ 	.word	0x00000070
        /*0664*/ 	.short	0x010a
        /*0666*/ 	.byte	0x07
	.zero		1


	//   ....[86]....
        /*0668*/ 	.word	0x000049b0
        /*066c*/ 	.word	0x00000000
        /*0670*/ 	.word	0x00000078
        /*0674*/ 	.short	0x010a
        /*0676*/ 	.byte	0xff
	.zero		1


	//   ....[87]....
        /*0678*/ 	.word	0x00004d10
        /*067c*/ 	.word	0x00000000
        /*0680*/ 	.word	0x00000090
        /*0684*/ 	.short	0x010a
        /*0686*/ 	.byte	0xff
	.zero		1


	//   ....[88]....
        /*0688*/ 	.word	0x00004e20
        /*068c*/ 	.word	0x00000000
        /*0690*/ 	.word	0x00000000
        /*0694*/ 	.short	0x0101
        /*0696*/ 	.byte	0xff
	.zero		1


	//   ....[89]....
        /*0698*/ 	.word	0x000058a0
        /*069c*/ 	.word	0x000000ff
        /*06a0*/ 	.word	0x00000040
        /*06a4*/ 	.short	0x010a
        /*06a6*/ 	.byte	0x30
	.zero		1


	//   ....[90]....
        /*06a8*/ 	.word	0x000058e0
        /*06ac*/ 	.word	0x00000040
        /*06b0*/ 	.word	0x000000b0
        /*06b4*/ 	.short	0x010a
        /*06b6*/ 	.byte	0xff
	.zero		1


	//   ....[91]....
        /*06b8*/ 	.word	0x00005a50
        /*06bc*/ 	.word	0x000000ff
        /*06c0*/ 	.word	0x00000040
        /*06c4*/ 	.short	0x010a
        /*06c6*/ 	.byte	0x30
	.zero		1


	//   ....[92]....
        /*06c8*/ 	.word	0x00005b50
        /*06cc*/ 	.word	0x00000040
        /*06d0*/ 	.word	0x000000b0
        /*06d4*/ 	.short	0x010a
        /*06d6*/ 	.byte	0xff
	.zero		1


	//   ....[93]....
        /*06d8*/ 	.word	0x00006650
        /*06dc*/ 	.word	0x00000000
        /*06e0*/ 	.word	0x00000000
        /*06e4*/ 	.short	0x0101
        /*06e6*/ 	.byte	0xff
	.zero		1


	//   ....[94]....
        /*06e8*/ 	.word	0x00006660
        /*06ec*/ 	.word	0x00000002
        /*06f0*/ 	.word	0x00000040
        /*06f4*/ 	.short	0x010a
        /*06f6*/ 	.byte	0xff
	.zero		1


	//   ....[95]....
        /*06f8*/ 	.word	0x00006730
        /*06fc*/ 	.word	0x00000002
        /*0700*/ 	.word	0x00000040
        /*0704*/ 	.short	0x010a
        /*0706*/ 	.byte	0xff
	.zero		1


	//   ....[96]....
        /*0708*/ 	.word	0x000072b0
        /*070c*/ 	.word	0x0000004a
        /*0710*/ 	.word	0x00000000
        /*0714*/ 	.short	0x0101
        /*0716*/ 	.byte	0xff
	.zero		1


	//   ....[97]....
        /*0718*/ 	.word	0x000072d0
        /*071c*/ 	.word	0x00000000
        /*0720*/ 	.word	0x00000040
        /*0724*/ 	.short	0x010a
        /*0726*/ 	.byte	0xff
	.zero		1


	//   ....[98]....
        /*0728*/ 	.word	0x00007390
        /*072c*/ 	.word	0x00000000
        /*0730*/ 	.word	0x00000040
        /*0734*/ 	.short	0x010a
        /*0736*/ 	.byte	0xff
	.zero		1


	//   ....[99]....
        /*0738*/ 	.word	0x00007f10
        /*073c*/ 	.word	0x0000004a
        /*0740*/ 	.word	0x00000000
        /*0744*/ 	.short	0x0101
        /*0746*/ 	.byte	0xff
	.zero		1


	//   ....[100]....
        /*0748*/ 	.word	0x00007f30
        /*074c*/ 	.word	0x00000002
        /*0750*/ 	.word	0x00000040
        /*0754*/ 	.short	0x010a
        /*0756*/ 	.byte	0xff
	.zero		1


	//   ....[101]....
        /*0758*/ 	.word	0x00007ff0
        /*075c*/ 	.word	0x00000002
        /*0760*/ 	.word	0x00000040
        /*0764*/ 	.short	0x010a
        /*0766*/ 	.byte	0xff
	.zero		1


	//   ....[102]....
        /*0768*/ 	.word	0x00008350
        /*076c*/ 	.word	0x000000ff
        /*0770*/ 	.word	0x00000000
        /*0774*/ 	.short	0x0101
        /*0776*/ 	.byte	0x05
	.zero		1


	//   ....[103]....
        /*0778*/ 	.word	0x00008bd0
        /*077c*/ 	.word	0x00000000
        /*0780*/ 	.word	0x00000000
        /*0784*/ 	.short	0x0101
        /*0786*/ 	.byte	0xff
	.zero		1


	//   ....[104]....
        /*0788*/ 	.word	0x00008e40
        /*078c*/ 	.word	0x000000ff
        /*0790*/ 	.word	0x00000000
        /*0794*/ 	.short	0x0101
        /*0796*/ 	.byte	0x04
	.zero		1


	//   ....[105]....
        /*0798*/ 	.word	0x00008e60
        /*079c*/ 	.word	0x00000002
        /*07a0*/ 	.word	0x00000100
        /*07a4*/ 	.short	0x010a
        /*07a6*/ 	.byte	0xff
	.zero		1


	//   ....[106]....
        /*07a8*/ 	.word	0x00008ec0
        /*07ac*/ 	.word	0x00000002
        /*07b0*/ 	.word	0x00000020
        /*07b4*/ 	.short	0x010a
        /*07b6*/ 	.byte	0xff
	.zero		1


	//   ....[107]....
        /*07b8*/ 	.word	0x00008f20
        /*07bc*/ 	.word	0x00000002
        /*07c0*/ 	.word	0x00000020
        /*07c4*/ 	.short	0x010a
        /*07c6*/ 	.byte	0xff
	.zero		1


	//   ....[108]....
        /*07c8*/ 	.word	0x00008f70
        /*07cc*/ 	.word	0x00000002
        /*07d0*/ 	.word	0x00000090
        /*07d4*/ 	.short	0x010a
        /*07d6*/ 	.byte	0xff
	.zero		1


	//   ....[109]....
        /*07d8*/ 	.word	0x00008fd0
        /*07dc*/ 	.word	0x00000000
        /*07e0*/ 	.word	0x00000000
        /*07e4*/ 	.short	0x010a
        /*07e6*/ 	.byte	0xff
	.zero		1


	//   ....[110]....
        /*07e8*/ 	.word	0x00009030
        /*07ec*/ 	.word	0x00000000
        /*07f0*/ 	.word	0x00000000
        /*07f4*/ 	.short	0x010a
        /*07f6*/ 	.byte	0xff
	.zero		1


	//   ....[111]....
        /*07f8*/ 	.word	0x00009090
        /*07fc*/ 	.word	0x00000000
        /*0800*/ 	.word	0x00000000
        /*0804*/ 	.short	0x010a
        /*0806*/ 	.byte	0xff
	.zero		1


	//   ....[112]....
        /*0808*/ 	.word	0x000090e0
        /*080c*/ 	.word	0x00000000
        /*0810*/ 	.word	0x000000f0
        /*0814*/ 	.short	0x010a
        /*0816*/ 	.byte	0xff
	.zero		1


	//   ....[113]....
        /*0818*/ 	.word	0x00009140
        /*081c*/ 	.word	0x00000000
        /*0820*/ 	.word	0x000000a0
        /*0824*/ 	.short	0x010a
        /*0826*/ 	.byte	0xff
	.zero		1


	//   ....[114]....
        /*0828*/ 	.word	0x00009190
        /*082c*/ 	.word	0x00000000
        /*0830*/ 	.word	0x00000090
        /*0834*/ 	.short	0x010a
        /*0836*/ 	.byte	0xff
	.zero		1


	//   ....[115]....
        /*0838*/ 	.word	0x000091f0
        /*083c*/ 	.word	0x00000000
        /*0840*/ 	.word	0x000000a0
        /*0844*/ 	.short	0x010a
        /*0846*/ 	.byte	0xff
	.zero		1


	//   ....[116]....
        /*0848*/ 	.word	0x00009240
        /*084c*/ 	.word	0x00000000
        /*0850*/ 	.word	0x00000090
        /*0854*/ 	.short	0x010a
        /*0856*/ 	.byte	0xff
	.zero		1


	//   ....[117]....
        /*0858*/ 	.word	0x000092a0
        /*085c*/ 	.word	0x00000002
        /*0860*/ 	.word	0x000000d0
        /*0864*/ 	.short	0x010a
        /*0866*/ 	.byte	0xff
	.zero		1


	//   ....[118]....
        /*0868*/ 	.word	0x00009300
        /*086c*/ 	.word	0x00000000
        /*0870*/ 	.word	0x00000000
        /*0874*/ 	.short	0x010a
        /*0876*/ 	.byte	0xff
	.zero		1


	//   ....[119]....
        /*0878*/ 	.word	0x00009360
        /*087c*/ 	.word	0x00000000
        /*0880*/ 	.word	0x00000000
        /*0884*/ 	.short	0x010a
        /*0886*/ 	.byte	0xff
	.zero		1


	//   ....[120]....
        /*0888*/ 	.word	0x000093c0
        /*088c*/ 	.word	0x00000000
        /*0890*/ 	.word	0x00000000
        /*0894*/ 	.short	0x010a
        /*0896*/ 	.byte	0xff
	.zero		1


	//   ....[121]....
        /*0898*/ 	.word	0x00009420
        /*089c*/ 	.word	0x00000000
        /*08a0*/ 	.word	0x00000000
        /*08a4*/ 	.short	0x010a
        /*08a6*/ 	.byte	0xff
	.zero		1


	//   ....[122]....
        /*08a8*/ 	.word	0x00009480
        /*08ac*/ 	.word	0x00000000
        /*08b0*/ 	.word	0x00000000
        /*08b4*/ 	.short	0x010a
        /*08b6*/ 	.byte	0xff
	.zero		1


	//   ....[123]....
        /*08b8*/ 	.word	0x000094d0
        /*08bc*/ 	.word	0x00000000
        /*08c0*/ 	.word	0x00000090
        /*08c4*/ 	.short	0x010a
        /*08c6*/ 	.byte	0xff
	.zero		1


	//   ....[124]....
        /*08c8*/ 	.word	0x00009530
        /*08cc*/ 	.word	0x00000000
        /*08d0*/ 	.word	0x00000088
        /*08d4*/ 	.short	0x010a
        /*08d6*/ 	.byte	0xff
	.zero		1


	//   ....[125]....
        /*08d8*/ 	.word	0x00009590
        /*08dc*/ 	.word	0x00000000
        /*08e0*/ 	.word	0x00000060
        /*08e4*/ 	.short	0x010a
        /*08e6*/ 	.byte	0xff
	.zero		1


	//   ....[126]....
        /*08e8*/ 	.word	0x000095f0
        /*08ec*/ 	.word	0x00000000
        /*08f0*/ 	.word	0x00000068
        /*08f4*/ 	.short	0x010a
        /*08f6*/ 	.byte	0xff
	.zero		1


	//   ....[127]....
        /*08f8*/ 	.word	0x00009650
        /*08fc*/ 	.word	0x00000000
        /*0900*/ 	.word	0x00000070
        /*0904*/ 	.short	0x010a
        /*0906*/ 	.byte	0xff
	.zero		1


	//   ....[128]....
        /*0908*/ 	.word	0x000096b0
        /*090c*/ 	.word	0x00000000
        /*0910*/ 	.word	0x00000078
        /*0914*/ 	.short	0x010a
        /*0916*/ 	.byte	0xff
	.zero		1


	//   ....[129]....
        /*0918*/ 	.word	0x00009710
        /*091c*/ 	.word	0x00000000
        /*0920*/ 	.word	0x00000060
        /*0924*/ 	.short	0x010a
        /*0926*/ 	.byte	0xff
	.zero		1


	//   ....[130]....
        /*0928*/ 	.word	0x00009770
        /*092c*/ 	.word	0x00000000
        /*0930*/ 	.word	0x00000068
        /*0934*/ 	.short	0x010a
        /*0936*/ 	.byte	0xff
	.zero		1


	//   ....[131]....
        /*0938*/ 	.word	0x000097d0
        /*093c*/ 	.word	0x00000000
        /*0940*/ 	.word	0x00000070
        /*0944*/ 	.short	0x010a
        /*0946*/ 	.byte	0xff
	.zero		1


	//   ....[132]....
        /*0948*/ 	.word	0x00009820
        /*094c*/ 	.word	0x00000000
        /*0950*/ 	.word	0x00000090
        /*0954*/ 	.short	0x010a
        /*0956*/ 	.byte	0xff
	.zero		1


	//   ....[133]....
        /*0958*/ 	.word	0x00009880
        /*095c*/ 	.word	0x00000000
        /*0960*/ 	.word	0x00000040
        /*0964*/ 	.short	0x010a
        /*0966*/ 	.byte	0xff
	.zero		1


	//   ....[134]....
        /*0968*/ 	.word	0x000098d0
        /*096c*/ 	.word	0x00000040
        /*0970*/ 	.word	0x000000b0
        /*0974*/ 	.short	0x010a
        /*0976*/ 	.byte	0xff
	.zero		1


	//   ....[135]....
        /*0978*/ 	.word	0x00009920
        /*097c*/ 	.word	0x00000002
        /*0980*/ 	.word	0x00000040
        /*0984*/ 	.short	0x010a
        /*0986*/ 	.byte	0xff
	.zero		1


	//   ....[136]....
        /*0988*/ 	.word	0x00009970
        /*098c*/ 	.word	0x00000000
        /*0990*/ 	.word	0x00000040
        /*0994*/ 	.short	0x010a
        /*0996*/ 	.byte	0xff
	.zero		1


	//   ....[137]....
        /*0998*/ 	.word	0x000099c0
        /*099c*/ 	.word	0x00000002
        /*09a0*/ 	.word	0x00000040
        /*09a4*/ 	.short	0x010a
        /*09a6*/ 	.byte	0xff
	.zero		1


	//----- nvinfo : EIATTR_NUM_MBARRIERS
	.align		4
.L_47:
        /*09a8*/ 	.byte	0x03, 0x38
        /*09aa*/ 	.short	0x0022


	//----- nvinfo : EIATTR_EXIT_INSTR_OFFSETS
	.align		4
        /*09ac*/ 	.byte	0x04, 0x1c
        /*09ae*/ 	.short	(.L_49 - .L_48)


	//   ....[0]....
.L_48:
        /*09b0*/ 	.word	0x00002500


	//   ....[1]....
        /*09b4*/ 	.word	0x000029f0


	//   ....[2]....
        /*09b8*/ 	.word	0x00002a50


	//   ....[3]....
        /*09bc*/ 	.word	0x000039b0


	//   ....[4]....
        /*09c0*/ 	.word	0x000049e0


	//   ....[5]....
        /*09c4*/ 	.word	0x00004a20


	//   ....[6]....
        /*09c8*/ 	.word	0x00008d30


	//   ....[7]....
        /*09cc*/ 	.word	0x00008db0


	//   ....[8]....
        /*09d0*/ 	.word	0x00008de0


	//   ....[9]....
        /*09d4*/ 	.word	0x00008e50


	//----- nvinfo : EIATTR_MAX_THREADS
	.align		4
.L_49:
        /*09d8*/ 	.byte	0x04, 0x05
        /*09da*/ 	.short	(.L_51 - .L_50)
.L_50:
        /*09dc*/ 	.word	0x00000100
        /*09e0*/ 	.word	0x00000001
        /*09e4*/ 	.word	0x00000001


	//----- nvinfo : EIATTR_CRS_STACK_SIZE
	.align		4
.L_51:
        /*09e8*/ 	.byte	0x04, 0x1e
        /*09ea*/ 	.short	(.L_53 - .L_52)
.L_52:
        /*09ec*/ 	.word	0x00000000


	//----- nvinfo : EIATTR_CBANK_PARAM_SIZE
	.align		4
.L_53:
        /*09f0*/ 	.byte	0x03, 0x19
        /*09f2*/ 	.short	0x0800


	//----- nvinfo : EIATTR_PARAM_CBANK
	.align		4
        /*09f4*/ 	.byte	0x04, 0x0a
        /*09f6*/ 	.short	(.L_55 - .L_54)
	.align		4
.L_54:
        /*09f8*/ 	.word	index@(.nv.constant0._ZN7cutlass13device_kernelINS_4gemm6kernel13GemmUniversalIN4cute5tupleIJiiiiEEENS1_10collective13CollectiveMmaINS1_35MainloopSm100TmaUmmaWarpSpecializedILi4ELi2ELi4ENS5_IJNS4_1CILi1EEESB_SB_EEEEENS5_IJNSA_ILi64EEENSA_ILi256EEESE_EEENS_6half_tENS5_IJlSB_lEEESH_SI_NS4_8TiledMMAINS4_8MMA_AtomIJNS4_20SM100_MMA_F16BF16_SSISH_SH_fLi64ELi256ELNS4_4UMMA5MajorE0ELSN_0ELNSM_7ScaleInE0ELSO_0EEEEEENS4_6LayoutISC_NS5_IJNSA_ILi0EEESS_SS_EEEEENS5_IJNS4_10UnderscoreESV_SV_EEEEENS4_13SM90_TMA_LOADENS4_14ComposedLayoutINS4_7SwizzleILi3ELi4ELi3EEENS4_18smem_ptr_flag_bitsILi16EEENSR_INS5_IJNSA_ILi8EEESE_EEENS5_IJSE_SB_EEEEEEEvNS4_8identityESY_S18_vS19_EENS_8epilogue10collective18CollectiveEpilogueINS1B_23Sm100TmaWarpSpecializedILi4ELi2ELi32ELb1ELb0EEEJSG_NS5_IJNSR_ISE_SB_EES1G_EEESH_SI_SH_SI_NS1B_6fusion15FusionCallbacksIS1F_NS1I_17LinearCombinationISH_fSH_fLNS_15FloatRoundStyleE2EEESG_S1H_JEEENS4_5SM1004TMEM4LOAD26SM100_TMEM_LOAD_16dp256b8xESY_S18_NS4_17SM75_U32x4_LDSM_NENS4_14SM90_TMA_STOREES18_NS4_17SM90_U32x4_STSM_NENS4_39AutoVectorizingCopyWithAssumedAlignmentILi128EEEEEEvvEEEEvNT_6ParamsE)
        /*09fc*/ 	.short	0x0380
        /*09fe*/ 	.short	0x0800


	//----- nvinfo : EIATTR_SW_WAR
	.align		4
.L_55:
        /*0a00*/ 	.byte	0x04, 0x36
        /*0a02*/ 	.short	(.L_57 - .L_56)
.L_56:
        /*0a04*/ 	.word	0x00000008
.L_57:


//--------------------- .nv.callgraph             --------------------------
	.section	.nv.callgraph,"",@"SHT_CUDA_CALLGRAPH"
	.align	4
	.sectionentsize	8
	.align		4
        /*0000*/ 	.word	0x00000000
	.align		4
        /*0004*/ 	.word	0xffffffff
	.align		4
        /*0008*/ 	.word	index@(_ZN7cutlass13device_kernelINS_4gemm6kernel13GemmUniversalIN4cute5tupleIJiiiiEEENS1_10collective13CollectiveMmaINS1_35MainloopSm100TmaUmmaWarpSpecializedILi4ELi2ELi4ENS5_IJNS4_1CILi1EEESB_SB_EEEEENS5_IJNSA_ILi64EEENSA_ILi256EEESE_EEENS_6half_tENS5_IJlSB_lEEESH_SI_NS4_8TiledMMAINS4_8MMA_AtomIJNS4_20SM100_MMA_F16BF16_SSISH_SH_fLi64ELi256ELNS4_4UMMA5MajorE0ELSN_0ELNSM_7ScaleInE0ELSO_0EEEEEENS4_6LayoutISC_NS5_IJNSA_ILi0EEESS_SS_EEEEENS5_IJNS4_10UnderscoreESV_SV_EEEEENS4_13SM90_TMA_LOADENS4_14ComposedLayoutINS4_7SwizzleILi3ELi4ELi3EEENS4_18smem_ptr_flag_bitsILi16EEENSR_INS5_IJNSA_ILi8EEESE_EEENS5_IJSE_SB_EEEEEEEvNS4_8identityESY_S18_vS19_EENS_8epilogue10collective18CollectiveEpilogueINS1B_23Sm100TmaWarpSpecializedILi4ELi2ELi32ELb1ELb0EEEJSG_NS5_IJNSR_ISE_SB_EES1G_EEESH_SI_SH_SI_NS1B_6fusion15FusionCallbacksIS1F_NS1I_17LinearCombinationISH_fSH_fLNS_15FloatRoundStyleE2EEESG_S1H_JEEENS4_5SM1004TMEM4LOAD26SM100_TMEM_LOAD_16dp256b8xESY_S18_NS4_17SM75_U32x4_LDSM_NENS4_14SM90_TMA_STOREES18_NS4_17SM90_U32x4_STSM_NENS4_39AutoVectorizingCopyWithAssumedAlignmentILi128EEEEEEvvEEEEvNT_6ParamsE)
	.align		4
        /*000c*/ 	.word	index@(__assertfail)
	.align		4
        /*0010*/ 	.word	0x00000000
	.align		4
        /*0014*/ 	.word	0xfffffffe
	.align		4
        /*0018*/ 	.word	0x00000000
	.align		4
        /*001c*/ 	.word	0xfffffffd
	.align		4
        /*0020*/ 	.word	0x00000000
	.align		4
        /*0024*/ 	.word	0xfffffffc


//--------------------- .nv.constant4             --------------------------
	.section	.nv.constant4,"a",@progbits
	.align	8
	.align		8
.nv.constant4:
        /*0000*/ 	.dword	__assertfail
	.align		8
        /*0008*/ 	.dword	__unnamed_1
	.align		8
        /*0010*/ 	.dword	__unnamed_2
	.align		8
        /*0018*/ 	.dword	_ZN40_INTERNAL_25ddb774_4_k_cu_9b3efa38_199864cuda3std3__45__cpo5beginE
	.align		8
        /*0020*/ 	.dword	_ZN40_INTERNAL_25ddb774_4_k_cu_9b3efa38_199864cuda3std3__45__cpo3endE
	.align		8
        /*0028*/ 	.dword	_ZN40_INTERNAL_25ddb774_4_k_cu_9b3efa38_199864cuda3std3__45__cpo6cbeginE
	.align		8
        /*0030*/ 	.dword	_ZN40_INTERNAL_25ddb774_4_k_cu_9b3efa38_199864cuda3std3__45__cpo4cendE
	.align		8
        /*0038*/ 	.dword	_ZN40_INTERNAL_25ddb774_4_k_cu_9b3efa38_199864cuda3std3__442_GLOBAL__N__25ddb774_4_k_cu_9b3efa38_199866ignoreE
	.align		8
        /*0040*/ 	.dword	_ZN40_INTERNAL_25ddb774_4_k_cu_9b3efa38_199864cuda3std3__419piecewise_constructE
	.align		8
        /*0048*/ 	.dword	_ZN40_INTERNAL_25ddb774_4_k_cu_9b3efa38_199864cuda3std3__48in_placeE
	.align		8
        /*0050*/ 	.dword	_ZN40_INTERNAL_25ddb774_4_k_cu_9b3efa38_199864cuda3std6ranges3__45__cpo4swapE
	.align		8
        /*0058*/ 	.dword	_ZN40_INTERNAL_25ddb774_4_k_cu_9b3efa38_199864cuda3std6ranges3__45__cpo9iter_moveE
	.align		8
        /*0060*/ 	.dword	_ZN40_INTERNAL_25ddb774_4_k_cu_9b3efa38_199864cute7productE
	.align		8
        /*0068*/ 	.dword	_ZN40_INTERNAL_25ddb774_4_k_cu_9b3efa38_199864cute1_E
	.align		8
        /*0070*/ 	.dword	$str$25
	.align		8
        /*0078*/ 	.dword	$str$26
	.align		8
        /*0080*/ 	.dword	$str$27
	.align		8
        /*0088*/ 	.dword	$str$28


//--------------------- .text._ZN7cutlass13device_kernelINS_4gemm6kernel13GemmUniversalIN4cute5tupleIJiiiiEEENS1_10collective13CollectiveMmaINS1_35MainloopSm100TmaUmmaWarpSpecializedILi4ELi2ELi4ENS5_IJNS4_1CILi1EEESB_SB_EEEEENS5_IJNSA_ILi64EEENSA_ILi256EEESE_EEENS_6half_tENS5_IJlSB_lEEESH_SI_NS4_8TiledMMAINS4_8MMA_AtomIJNS4_20SM100_MMA_F16BF16_SSISH_SH_fLi64ELi256ELNS4_4UMMA5MajorE0ELSN_0ELNSM_7ScaleInE0ELSO_0EEEEEENS4_6LayoutISC_NS5_IJNSA_ILi0EEESS_SS_EEEEENS5_IJNS4_10UnderscoreESV_SV_EEEEENS4_13SM90_TMA_LOADENS4_14ComposedLayoutINS4_7SwizzleILi3ELi4ELi3EEENS4_18smem_ptr_flag_bitsILi16EEENSR_INS5_IJNSA_ILi8EEESE_EEENS5_IJSE_SB_EEEEEEEvNS4_8identityESY_S18_vS19_EENS_8epilogue10collective18CollectiveEpilogueINS1B_23Sm100TmaWarpSpecializedILi4ELi2ELi32ELb1ELb0EEEJSG_NS5_IJNSR_ISE_SB_EES1G_EEESH_SI_SH_SI_NS1B_6fusion15FusionCallbacksIS1F_NS1I_17LinearCombinationISH_fSH_fLNS_15FloatRoundStyleE2EEESG_S1H_JEEENS4_5SM1004TMEM4LOAD26SM100_TMEM_LOAD_16dp256b8xESY_S18_NS4_17SM75_U32x4_LDSM_NENS4_14SM90_TMA_STOREES18_NS4_17SM90_U32x4_STSM_NENS4_39AutoVectorizingCopyWithAssumedAlignmentILi128EEEEEEvvEEEEvNT_6ParamsE --------------------------
	.section	.text._ZN7cutlass13device_kernelINS_4gemm6kernel13GemmUniversalIN4cute5tupleIJiiiiEEENS1_10collective13CollectiveMmaINS1_35MainloopSm100TmaUmmaWarpSpecializedILi4ELi2ELi4ENS5_IJNS4_1CILi1EEESB_SB_EEEEENS5_IJNSA_ILi64EEENSA_ILi256EEESE_EEENS_6half_tENS5_IJlSB_lEEESH_SI_NS4_8TiledMMAINS4_8MMA_AtomIJNS4_20SM100_MMA_F16BF16_SSISH_SH_fLi64ELi256ELNS4_4UMMA5MajorE0ELSN_0ELNSM_7ScaleInE0ELSO_0EEEEEENS4_6LayoutISC_NS5_IJNSA_ILi0EEESS_SS_EEEEENS5_IJNS4_10UnderscoreESV_SV_EEEEENS4_13SM90_TMA_LOADENS4_14ComposedLayoutINS4_7SwizzleILi3ELi4ELi3EEENS4_18smem_ptr_flag_bitsILi16EEENSR_INS5_IJNSA_ILi8EEESE_EEENS5_IJSE_SB_EEEEEEEvNS4_8identityESY_S18_vS19_EENS_8epilogue10collective18CollectiveEpilogueINS1B_23Sm100TmaWarpSpecializedILi4ELi2ELi32ELb1ELb0EEEJSG_NS5_IJNSR_ISE_SB_EES1G_EEESH_SI_SH_SI_NS1B_6fusion15FusionCallbacksIS1F_NS1I_17LinearCombinationISH_fSH_fLNS_15FloatRoundStyleE2EEESG_S1H_JEEENS4_5SM1004TMEM4LOAD26SM100_TMEM_LOAD_16dp256b8xESY_S18_NS4_17SM75_U32x4_LDSM_NENS4_14SM90_TMA_STOREES18_NS4_17SM90_U32x4_STSM_NENS4_39AutoVectorizingCopyWithAssumedAlignmentILi128EEEEEEvvEEEEvNT_6ParamsE,"ax",@progbits
	.align	128
.text._ZN7cutlass13device_kernelINS_4gemm6kernel13GemmUniversalIN4cute5tupleIJiiiiEEENS1_10collective13CollectiveMmaINS1_35MainloopSm100TmaUmmaWarpSpecializedILi4ELi2ELi4ENS5_IJNS4_1CILi1EEESB_SB_EEEEENS5_IJNSA_ILi64EEENSA_ILi256EEESE_EEENS_6half_tENS5_IJlSB_lEEESH_SI_NS4_8TiledMMAINS4_8MMA_AtomIJNS4_20SM100_MMA_F16BF16_SSISH_SH_fLi64ELi256ELNS4_4UMMA5MajorE0ELSN_0ELNSM_7ScaleInE0ELSO_0EEEEEENS4_6LayoutISC_NS5_IJNSA_ILi0EEESS_SS_EEEEENS5_IJNS4_10UnderscoreESV_SV_EEEEENS4_13SM90_TMA_LOADENS4_14ComposedLayoutINS4_7SwizzleILi3ELi4ELi3EEENS4_18smem_ptr_flag_bitsILi16EEENSR_INS5_IJNSA_ILi8EEESE_EEENS5_IJSE_SB_EEEEEEEvNS4_8identityESY_S18_vS19_EENS_8epilogue10collective18CollectiveEpilogueINS1B_23Sm100TmaWarpSpecializedILi4ELi2ELi32ELb1ELb0EEEJSG_NS5_IJNSR_ISE_SB_EES1G_EEESH_SI_SH_SI_NS1B_6fusion15FusionCallbacksIS1F_NS1I_17LinearCombinationISH_fSH_fLNS_15FloatRoundStyleE2EEESG_S1H_JEEENS4_5SM1004TMEM4LOAD26SM100_TMEM_LOAD_16dp256b8xESY_S18_NS4_17SM75_U32x4_LDSM_NENS4_14SM90_TMA_STOREES18_NS4_17SM90_U32x4_STSM_NENS4_39AutoVectorizingCopyWithAssumedAlignmentILi128EEEEEEvvEEEEvNT_6ParamsE:
        .type           _ZN7cutlass13device_kernelINS_4gemm6kernel13GemmUniversalIN4cute5tupleIJiiiiEEENS1_10collective13CollectiveMmaINS1_35MainloopSm100TmaUmmaWarpSpecializedILi4ELi2ELi4ENS5_IJNS4_1CILi1EEESB_SB_EEEEENS5_IJNSA_ILi64EEENSA_ILi256EEESE_EEENS_6half_tENS5_IJlSB_lEEESH_SI_NS4_8TiledMMAINS4_8MMA_AtomIJNS4_20SM100_MMA_F16BF16_SSISH_SH_fLi64ELi256ELNS4_4UMMA5MajorE0ELSN_0ELNSM_7ScaleInE0ELSO_0EEEEEENS4_6LayoutISC_NS5_IJNSA_ILi0EEESS_SS_EEEEENS5_IJNS4_10UnderscoreESV_SV_EEEEENS4_13SM90_TMA_LOADENS4_14ComposedLayoutINS4_7SwizzleILi3ELi4ELi3EEENS4_18smem_ptr_flag_bitsILi16EEENSR_INS5_IJNSA_ILi8EEESE_EEENS5_IJSE_SB_EEEEEEEvNS4_8identityESY_S18_vS19_EENS_8epilogue10collective18CollectiveEpilogueINS1B_23Sm100TmaWarpSpecializedILi4ELi2ELi32ELb1ELb0EEEJSG_NS5_IJNSR_ISE_SB_EES1G_EEESH_SI_SH_SI_NS1B_6fusion15FusionCallbacksIS1F_NS1I_17LinearCombinationISH_fSH_fLNS_15FloatRoundStyleE2EEESG_S1H_JEEENS4_5SM1004TMEM4LOAD26SM100_TMEM_LOAD_16dp256b8xESY_S18_NS4_17SM75_U32x4_LDSM_NENS4_14SM90_TMA_STOREES18_NS4_17SM90_U32x4_STSM_NENS4_39AutoVectorizingCopyWithAssumedAlignmentILi128EEEEEEvvEEEEvNT_6ParamsE,@function
        .size           _ZN7cutlass13device_kernelINS_4gemm6kernel13GemmUniversalIN4cute5tupleIJiiiiEEENS1_10collective13CollectiveMmaINS1_35MainloopSm100TmaUmmaWarpSpecializedILi4ELi2ELi4ENS5_IJNS4_1CILi1EEESB_SB_EEEEENS5_IJNSA_ILi64EEENSA_ILi256EEESE_EEENS_6half_tENS5_IJlSB_lEEESH_SI_NS4_8TiledMMAINS4_8MMA_AtomIJNS4_20SM100_MMA_F16BF16_SSISH_SH_fLi64ELi256ELNS4_4UMMA5MajorE0ELSN_0ELNSM_7ScaleInE0ELSO_0EEEEEENS4_6LayoutISC_NS5_IJNSA_ILi0EEESS_SS_EEEEENS5_IJNS4_10UnderscoreESV_SV_EEEEENS4_13SM90_TMA_LOADENS4_14ComposedLayoutINS4_7SwizzleILi3ELi4ELi3EEENS4_18smem_ptr_flag_bitsILi16EEENSR_INS5_IJNSA_ILi8EEESE_EEENS5_IJSE_SB_EEEEEEEvNS4_8identityESY_S18_vS19_EENS_8epilogue10collective18CollectiveEpilogueINS1B_23Sm100TmaWarpSpecializedILi4ELi2ELi32ELb1ELb0EEEJSG_NS5_IJNSR_ISE_SB_EES1G_EEESH_SI_SH_SI_NS1B_6fusion15FusionCallbacksIS1F_NS1I_17LinearCombinationISH_fSH_fLNS_15FloatRoundStyleE2EEESG_S1H_JEEENS4_5SM1004TMEM4LOAD26SM100_TMEM_LOAD_16dp256b8xESY_S18_NS4_17SM75_U32x4_LDSM_NENS4_14SM90_TMA_STOREES18_NS4_17SM90_U32x4_STSM_NENS4_39AutoVectorizingCopyWithAssumedAlignmentILi128EEEEEEvvEEEEvNT_6ParamsE,(.L_x_176 - _ZN7cutlass13device_kernelINS_4gemm6kernel13GemmUniversalIN4cute5tupleIJiiiiEEENS1_10collective13CollectiveMmaINS1_35MainloopSm100TmaUmmaWarpSpecializedILi4ELi2ELi4ENS5_IJNS4_1CILi1EEESB_SB_EEEEENS5_IJNSA_ILi64EEENSA_ILi256EEESE_EEENS_6half_tENS5_IJlSB_lEEESH_SI_NS4_8TiledMMAINS4_8MMA_AtomIJNS4_20SM100_MMA_F16BF16_SSISH_SH_fLi64ELi256ELNS4_4UMMA5MajorE0ELSN_0ELNSM_7ScaleInE0ELSO_0EEEEEENS4_6LayoutISC_NS5_IJNSA_ILi0EEESS_SS_EEEEENS5_IJNS4_10UnderscoreESV_SV_EEEEENS4_13SM90_TMA_LOADENS4_14ComposedLayoutINS4_7SwizzleILi3ELi4ELi3EEENS4_18smem_ptr_flag_bitsILi16EEENSR_INS5_IJNSA_ILi8EEESE_EEENS5_IJSE_SB_EEEEEEEvNS4_8identityESY_S18_vS19_EENS_8epilogue10collective18CollectiveEpilogueINS1B_23Sm100TmaWarpSpecializedILi4ELi2ELi32ELb1ELb0EEEJSG_NS5_IJNSR_ISE_SB_EES1G_EEESH_SI_SH_SI_NS1B_6fusion15FusionCallbacksIS1F_NS1I_17LinearCombinationISH_fSH_fLNS_15FloatRoundStyleE2EEESG_S1H_JEEENS4_5SM1004TMEM4LOAD26SM100_TMEM_LOAD_16dp256b8xESY_S18_NS4_17SM75_U32x4_LDSM_NENS4_14SM90_TMA_STOREES18_NS4_17SM90_U32x4_STSM_NENS4_39AutoVectorizingCopyWithAssumedAlignmentILi128EEEEEEvvEEEEvNT_6ParamsE)
        .other          _ZN7cutlass13device_kernelINS_4gemm6kernel13GemmUniversalIN4cute5tupleIJiiiiEEENS1_10collective13CollectiveMmaINS1_35MainloopSm100TmaUmmaWarpSpecializedILi4ELi2ELi4ENS5_IJNS4_1CILi1EEESB_SB_EEEEENS5_IJNSA_ILi64EEENSA_ILi256EEESE_EEENS_6half_tENS5_IJlSB_lEEESH_SI_NS4_8TiledMMAINS4_8MMA_AtomIJNS4_20SM100_MMA_F16BF16_SSISH_SH_fLi64ELi256ELNS4_4UMMA5MajorE0ELSN_0ELNSM_7ScaleInE0ELSO_0EEEEEENS4_6LayoutISC_NS5_IJNSA_ILi0EEESS_SS_EEEEENS5_IJNS4_10UnderscoreESV_SV_EEEEENS4_13SM90_TMA_LOADENS4_14ComposedLayoutINS4_7SwizzleILi3ELi4ELi3EEENS4_18smem_ptr_flag_bitsILi16EEENSR_INS5_IJNSA_ILi8EEESE_EEENS5_IJSE_SB_EEEEEEEvNS4_8identityESY_S18_vS19_EENS_8epilogue10collective18CollectiveEpilogueINS1B_23Sm100TmaWarpSpecializedILi4ELi2ELi32ELb1ELb0EEEJSG_NS5_IJNSR_ISE_SB_EES1G_EEESH_SI_SH_SI_NS1B_6fusion15FusionCallbacksIS1F_NS1I_17LinearCombinationISH_fSH_fLNS_15FloatRoundStyleE2EEESG_S1H_JEEENS4_5SM1004TMEM4LOAD26SM100_TMEM_LOAD_16dp256b8xESY_S18_NS4_17SM75_U32x4_LDSM_NENS4_14SM90_TMA_STOREES18_NS4_17SM90_U32x4_STSM_NENS4_39AutoVectorizingCopyWithAssumedAlignmentILi128EEEEEEvvEEEEvNT_6ParamsE,@"STO_CUDA_ENTRY STV_DEFAULT"
_ZN7cutlass13device_kernelINS_4gemm6kernel13GemmUniversalIN4cute5tupleIJiiiiEEENS1_10collective13CollectiveMmaINS1_35MainloopSm100TmaUmmaWarpSpecializedILi4ELi2ELi4ENS5_IJNS4_1CILi1EEESB_SB_EEEEENS5_IJNSA_ILi64EEENSA_ILi256EEESE_EEENS_6half_tENS5_IJlSB_lEEESH_SI_NS4_8TiledMMAINS4_8MMA_AtomIJNS4_20SM100_MMA_F16BF16_SSISH_SH_fLi64ELi256ELNS4_4UMMA5MajorE0ELSN_0ELNSM_7ScaleInE0ELSO_0EEEEEENS4_6LayoutISC_NS5_IJNSA_ILi0EEESS_SS_EEEEENS5_IJNS4_10UnderscoreESV_SV_EEEEENS4_13SM90_TMA_LOADENS4_14ComposedLayoutINS4_7SwizzleILi3ELi4ELi3EEENS4_18smem_ptr_flag_bitsILi16EEENSR_INS5_IJNSA_ILi8EEESE_EEENS5_IJSE_SB_EEEEEEEvNS4_8identityESY_S18_vS19_EENS_8epilogue10collective18CollectiveEpilogueINS1B_23Sm100TmaWarpSpecializedILi4ELi2ELi32ELb1ELb0EEEJSG_NS5_IJNSR_ISE_SB_EES1G_EEESH_SI_SH_SI_NS1B_6fusion15FusionCallbacksIS1F_NS1I_17LinearCombinationISH_fSH_fLNS_15FloatRoundStyleE2EEESG_S1H_JEEENS4_5SM1004TMEM4LOAD26SM100_TMEM_LOAD_16dp256b8xESY_S18_NS4_17SM75_U32x4_LDSM_NENS4_14SM90_TMA_STOREES18_NS4_17SM90_U32x4_STSM_NENS4_39AutoVectorizingCopyWithAssumedAlignmentILi128EEEEEEvvEEEEvNT_6ParamsE:
[----:B------:R-:W1:Y:S01]  /*0000*/  LDC R1, c[0x0][0x37c] ;  /* 0x0000df00ff017b82 */ /* 0x000e620000000800 */
[----:B------:R-:W2:Y:S01]  /*0010*/  S2R R101, SR_TID.X ;  /* 0x0000000000657919 */ /* 0x000ea20000002100 */
[----:B------:R-:W3:Y:S01]  /*0020*/  LDCU.64 UR4, c[0x0][0x890] ;  /* 0x00011200ff0477ac */ /* 0x000ee20008000a00 */
[----:B------:R-:W-:Y:S02]  /*0030*/  PRMT R88, RZ, 0x7610, R88 ;  /* 0x00007610ff587816 */ /* 0x000fe40000000058 */
[----:B------:R-:W-:Y:S01]  /*0040*/  ELECT P5, URZ, PT ;  /* 0x0000000000ff782f */ /* 0x000fe200038a0000 */
[----:B------:R-:W4:Y:S01]  /*0050*/  LDCU.64 UR46, c[0x0][0x358] ;  /* 0x00006b00ff2e77ac */ /* 0x000f220008000a00 */
[----:B---3--:R-:W-:-:S04]  /*0060*/  UISETP.NE.U32.AND UP0, UPT, UR4, URZ, UPT ;  /* 0x000000ff0400728c */ /* 0x008fc8000bf05070 */
[----:B------:R-:W-:Y:S01]  /*0070*/  UISETP.NE.AND.EX UP0, UPT, UR5, URZ, UPT, UP0 ;  /* 0x000000ff0500728c */ /* 0x000fe2000bf05300 */
[----:B--2---:R-:W-:-:S05]  /*0080*/  SHF.R.U32.HI R93, RZ, 0x5, R101 ;  /* 0x00000005ff5d7819 */ /* 0x004fca0000011665 */
[----:B------:R-:W2:Y:S02]  /*0090*/  SHFL.IDX PT, R0, R93, RZ, 0x1f ;  /* 0x00001fff5d007589 */ /* 0x000ea400000e0000 */
[----:B--2---:R-:W-:Y:S01]  /*00a0*/  R2UR UR8, R0 ;  /* 0x00000000000872ca */ /* 0x004fe200000e0000 */
[----:B-1--4-:R-:W-:-:S14]  /*00b0*/  BRA.U UP0, `(.L_x_0) ;  /* 0x00000001002c7547 */ /* 0x012fdc000b800000 */
[----:B------:R-:W1:Y:S02]  /*00c0*/  LDCU.64 UR6, c[0x0][0x888] ;  /* 0x00011100ff0677ac */ /* 0x000e640008000a00 */
[----:B-1----:R-:W-:-:S04]  /*00d0*/  UISETP.NE.U32.AND UP0, UPT, UR6, URZ, UPT ;  /* 0x000000ff0600728c */ /* 0x002fc8000bf05070 */
[----:B------:R-:W-:-:S09]  /*00e0*/  UISETP.NE.AND.EX UP0, UPT, UR7, URZ, UPT, UP0 ;  /* 0x000000ff0700728c */ /* 0x000fd2000bf05300 */
[----:B------:R-:W-:Y:S05]  /*00f0*/  BRA.U !UP0, `(.L_x_1) ;  /* 0x0000000108107547 */ /* 0x000fea000b800000 */
[----:B------:R-:W1:Y:S02]  /*0100*/  LDC.64 R2, c[0x0][0x888] ;  /* 0x00022200ff027b82 */ /* 0x000e640000000a00 */
[----:B-1----:R1:W5:Y:S01]  /*0110*/  LDG.E R49, desc[UR46][R2.64] ;  /* 0x0000002e02317981 */ /* 0x002362000c1e1900 */
[----:B------:R-:W-:Y:S01]  /*0120*/  HFMA2 R88, -RZ, RZ, 0, 5.9604644775390625e-08 ;  /* 0x00000001ff587431 */ /* 0x000fe200000001ff */
[----:B------:R-:W-:Y:S05]  /*0130*/  BRA `(.L_x_0) ;  /* 0x00000000000c7947 */ /* 0x000fea0003800000 */
.L_x_1:
[----:B------:R-:W1:Y:S01]  /*0140*/  LDCU UR6, c[0x0][0x880] ;  /* 0x00011000ff0677ac */ /* 0x000e620008000800 */
[----:B------:R-:W-:Y:S01]  /*0150*/  HFMA2 R88, -RZ, RZ, 0, 5.9604644775390625e-08 ;  /* 0x00000001ff587431 */ /* 0x000fe200000001ff */
[----:B-1----:R-:W-:-:S07]  /*0160*/  MOV R49, UR6 ;  /* 0x0000000600317c02 */ /* 0x002fce0008000f00 */
.L_x_0:
[----:B------:R-:W2:Y:S02]  /*0170*/  LDCU.64 UR6, c[0x0][0x8b0] ;  /* 0x00011600ff0677ac */ /* 0x000ea40008000a00 */
[----:B--2---:R-:W-:-:S04]  /*0180*/  UISETP.NE.U32.AND UP0, UPT, UR6, URZ, UPT ;  /* 0x000000ff0600728c */ /* 0x004fc8000bf05070 */
[----:B------:R-:W-:-:S09]  /*0190*/  UISETP.NE.AND.EX UP0, UPT, UR7, URZ, UPT, UP0 ;  /* 0x000000ff0700728c */ /* 0x000fd2000bf05300 */
[----:B------:R-:W-:Y:S05]  /*01a0*/  BRA.U UP0, `(.L_x_2) ;  /* 0x0000000100247547 */ /* 0x000fea000b800000 */
[----:B------:R-:W2:Y:S02]  /*01b0*/  LDCU.64 UR6, c[0x0][0x8a8] ;  /* 0x00011500ff0677ac */ /* 0x000ea40008000a00 */
[----:B--2---:R-:W-:-:S04]  /*01c0*/  UISETP.NE.U32.AND UP0, UPT, UR6, URZ, UPT ;  /* 0x000000ff0600728c */ /* 0x004fc8000bf05070 */
[----:B------:R-:W-:-:S09]  /*01d0*/  UISETP.NE.AND.EX UP0, UPT, UR7, URZ, UPT, UP0 ;  /* 0x000000ff0700728c */ /* 0x000fd2000bf05300 */
[----:B------:R-:W-:Y:S05]  /*01e0*/  BRA.U !UP0, `(.L_x_3) ;  /* 0x00000001080c7547 */ /* 0x000fea000b800000 */
[----:B-1----:R-:W1:Y:S02]  /*01f0*/  LDC.64 R2, c[0x0][0x8a8] ;  /* 0x00022a00ff027b82 */ /* 0x002e640000000a00 */
[----:B-1----:R2:W5:Y:S01]  /*0200*/  LDG.E R47, desc[UR46][R2.64] ;  /* 0x0000002e022f7981 */ /* 0x002562000c1e1900 */
[----:B------:R-:W-:Y:S05]  /*0210*/  BRA `(.L_x_2) ;  /* 0x0000000000087947 */ /* 0x000fea0003800000 */
.L_x_3:
[----:B------:R-:W2:Y:S02]  /*0220*/  LDCU UR6, c[0x0][0x8a0] ;  /* 0x00011400ff0677ac */ /* 0x000ea40008000800 */
[----:B--2---:R-:W-:Y:S02]  /*0230*/  MOV R47, UR6 ;  /* 0x00000006002f7c02 */ /* 0x004fe40008000f00 */
.L_x_2:
[----:B------:R-:W-:Y:S01]  /*0240*/  IMAD.U32 R0, RZ, RZ, UR8 ;  /* 0x00000008ff007e24 */ /* 0x000fe2000f8e00ff */
[----:B------:R-:W-:Y:S04]  /*0250*/  BSSY.RECONVERGENT B0, `(.L_x_4) ;  /* 0x000000c000007945 */ /* 0x000fe80003800200 */
[C---:B------:R-:W-:Y:S02]  /*0260*/  ISETP.NE.OR P1, PT, R0.reuse, 0x1, !P5 ;  /* 0x000000010000780c */ /* 0x040fe40006f25670 */
[----:B------:R-:W-:-:S11]  /*0270*/  ISETP.NE.OR P0, PT, R0, 0x3, !P5 ;  /* 0x000000030000780c */ /* 0x000fd60006f05670 */
[----:B------:R-:W-:Y:S05]  /*0280*/  @P1 BRA `(.L_x_5) ;  /* 0x0000000000201947 */ /* 0x000fea0003800000 */
[----:B------:R-:W3:Y:S02]  /*0290*/  LDCU.64 UR6, c[0x0][0x348] ;  /* 0x00006900ff0677ac */ /* 0x000ee40008000a00 */
[----:B---3--:R-:W-:Y:S02]  /*02a0*/  UIADD3 UR10, UP1, UPT, UR6, 0x80, URZ ;  /* 0x00000080060a7890 */ /* 0x008fe4000ff3e0ff */
[----:B------:R-:W-:Y:S02]  /*02b0*/  UIADD3 UR6, UP0, UPT, UR6, 0x180, URZ ;  /* 0x0000018006067890 */ /* 0x000fe4000ff1e0ff */
[----:B------:R-:W-:Y:S02]  /*02c0*/  UIADD3.X UR11, UPT, UPT, URZ, UR7, URZ, UP1, !UPT ;  /* 0x00000007ff0b7290 */ /* 0x000fe40008ffe4ff */
[----:B------:R-:W-:-:S07]  /*02d0*/  UIADD3.X UR7, UPT, UPT, URZ, UR7, URZ, UP0, !UPT ;  /* 0x00000007ff077290 */ /* 0x000fce00087fe4ff */
[----:B------:R3:W-:Y:S02]  /*02e0*/  UTMACCTL.PF [UR10] ;  /* 0x000000000a0079b9 */ /* 0x0007e40008040000 */
[----:B------:R3:W-:Y:S02]  /*02f0*/  UTMACCTL.PF [UR6] ;  /* 0x00000000060079b9 */ /* 0x0007e40008040000 */
[----:B---3--:R-:W-:Y:S01]  /*0300*/  NOP ;  /* 0x0000000000007918 */ /* 0x008fe20000000000 */
.L_x_5:
[----:B------:R-:W-:Y:S05]  /*0310*/  BSYNC.RECONVERGENT B0 ;  /* 0x0000000000007941 */ /* 0x000fea0003800200 */
.L_x_4:
[----:B------:R-:W-:Y:S04]  /*0320*/  BSSY.RECONVERGENT B0, `(.L_x_6) ;  /* 0x000000a000007945 */ /* 0x000fe80003800200 */
        /* <DEDUP_REMOVED lines=9> */
.L_x_7:
[----:B------:R-:W-:Y:S05]  /*03c0*/  BSYNC.RECONVERGENT B0 ;  /* 0x0000000000007941 */ /* 0x000fea0003800200 */
.L_x_6:
[----:B------:R-:W3:Y:S01]  /*03d0*/  LDCU.64 UR6, c[0x0][0x888] ;  /* 0x00011100ff0677ac */ /* 0x000ee20008000a00 */
[----:B------:R-:W-:Y:S02]  /*03e0*/  UISETP.EQ.U32.AND UP1, UPT, UR4, URZ, UPT ;  /* 0x000000ff0400728c */ /* 0x000fe4000bf22070 */
[----:B------:R-:W-:Y:S02]  /*03f0*/  UPLOP3.LUT UP2, UPT, UPT, UPT, UPT, 0x80, 0x8 ;  /* 0x000000000008789c */ /* 0x000fe40003f4f070 */
[----:B---3--:R-:W-:-:S04]  /*0400*/  UISETP.NE.U32.AND UP0, UPT, UR6, URZ, UPT ;  /* 0x000000ff0600728c */ /* 0x008fc8000bf05070 */
[----:B------:R-:W-:-:S04]  /*0410*/  UISETP.NE.AND.EX UP0, UPT, UR7, URZ, UPT, UP0 ;  /* 0x000000ff0700728c */ /* 0x000fc8000bf05300 */
[----:B------:R-:W-:-:S04]  /*0420*/  UISETP.EQ.OR.EX UP3, UPT, UR5, URZ, !UP0, UP1 ;  /* 0x000000ff0500728c */ /* 0x000fc8000c762710 */
[----:B------:R-:W-:-:S05]  /*0430*/  UP2UR UR50, UPR, URZ, 0x8 ;  /* 0x00000008ff327883 */ /* 0x000fca0008000000 */
[----:B------:R-:W-:Y:S07]  /*0440*/  BRA.U !UP3, `(.L_x_8) ;  /* 0x000000010b207547 */ /* 0x000fee000b800000 */
[----:B------:R-:W-:Y:S01]  /*0450*/  UISETP.NE.U32.AND UP2, UPT, UR4, URZ, UPT ;  /* 0x000000ff0400728c */ /* 0x000fe2000bf45070 */
[----:B-----5:R-:W-:Y:S01]  /*0460*/  FSETP.NEU.AND P0, PT, R49, RZ, PT ;  /* 0x000000ff3100720b */ /* 0x020fe20003f0d000 */
[----:B------:R-:W-:Y:S02]  /*0470*/  USEL UR4, URZ, 0xffffffff, UP0 ;  /* 0xffffffffff047887 */ /* 0x000fe40008000000 */
[----:B------:R-:W-:-:S10]  /*0480*/  UISETP.NE.AND.EX UP2, UPT, UR5, URZ, UPT, UP2 ;  /* 0x000000ff0500728c */ /* 0x000fd4000bf45320 */
[----:B------:R-:W-:Y:S01]  /*0490*/  VOTEU.ANY UP1, P0 ;  /* 0x0000000000ff7886 */ /* 0x000fe20000020100 */
[----:B------:R-:W-:-:S04]  /*04a0*/  @!UP2 USEL UR4, URZ, 0xffffffff, UP1 ;  /* 0xffffffffff04a887 */ /* 0x000fc80008800000 */
[----:B------:R-:W-:-:S04]  /*04b0*/  ULOP3.LUT UR4, UR4, 0x1, URZ, 0xc0, !UPT ;  /* 0x0000000104047892 */ /* 0x000fc8000f8ec0ff */
[----:B------:R-:W-:-:S11]  /*04c0*/  UISETP.NE.U32.AND UP2, UPT, UR4, 0x1, UPT ;  /* 0x000000010400788c */ /* 0x000fd6000bf45070 */
.L_x_8:
[----:B-12---:R-:W1:Y:S01]  /*04d0*/  SHFL.IDX PT, R2, R93, RZ, 0x1f ;  /* 0x00001fff5d027589 */ /* 0x006e6200000e0000 */
[----:B------:R-:W-:-:S04]  /*04e0*/  UISETP.NE.AND UP1, UPT, UR8, 0x2, UPT ;  /* 0x000000020800788c */ /* 0x000fc8000bf25270 */
[----:B------:R-:W-:Y:S01]  /*04f0*/  USEL UR6, URZ, 0x1, UP1 ;  /* 0x00000001ff067887 */ /* 0x000fe20008800000 */
[----:B-1----:R-:W-:-:S13]  /*0500*/  ISETP.NE.AND P0, PT, R2, RZ, PT ;  /* 0x000000ff0200720c */ /* 0x002fda0003f05270 */
[----:B------:R-:W-:Y:S05]  /*0510*/  @P0 BRA `(.L_x_9) ;  /* 0x0000000000480947 */ /* 0x000fea0003800000 */
[----:B------:R-:W1:Y:S01]  /*0520*/  S2UR UR5, SR_CgaCtaId ;  /* 0x00000000000579c3 */ /* 0x000e620000008800 */
[----:B------:R-:W-:Y:S01]  /*0530*/  UMOV UR7, 0x400 ;  /* 0x0000040000077882 */ /* 0x000fe20000000000 */
[----:B------:R-:W-:Y:S01]  /*0540*/  UMOV UR4, 0x1 ;  /* 0x0000000100047882 */ /* 0x000fe20000000000 */
[----:B------:R-:W-:Y:S01]  /*0550*/  ELECT P0, URZ, PT ;  /* 0x0000000000ff782f */ /* 0x000fe20003800000 */
[----:B------:R-:W-:-:S04]  /*0560*/  UIADD3 UR10, UPT, UPT, -UR4, 0x100000, URZ ;  /* 0x00100000040a7890 */ /* 0x000fc8000fffe1ff */
[----:B------:R-:W-:Y:S02]  /*0570*/  USHF.L.U32 UR11, UR10, 0xb, URZ ;  /* 0x0000000b0a0b7899 */ /* 0x000fe400080006ff */
[----:B------:R-:W-:Y:S02]  /*0580*/  USHF.L.U32 UR10, UR10, 0x1, URZ ;  /* 0x000000010a0a7899 */ /* 0x000fe400080006ff */
[----:B-1----:R-:W-:Y:S01]  /*0590*/  ULEA UR5, UR5, UR7, 0x18 ;  /* 0x0000000705057291 */ /* 0x002fe2000f8ec0ff */
[----:B------:R-:W1:Y:S11]  /*05a0*/  FENCE.VIEW.ASYNC.S ;  /* 0x00000000000073c6 */ /* 0x000e760000000000 */
[----:B-1----:R1:W2:Y:S01]  /*05b0*/  SYNCS.EXCH.64 URZ, [UR5], UR10 ;  /* 0x0000000a05ff75b2 */ /* 0x0022a20008000100 */
[----:B------:R1:W3:Y:S01]  /*05c0*/  SYNCS.EXCH.64 URZ, [UR5+0x20], UR10 ;  /* 0x0000200a05ff75b2 */ /* 0x0002e20008000100 */
[----:B------:R1:W4:Y:S01]  /*05d0*/  SYNCS.EXCH.64 URZ, [UR5+0x8], UR10 ;  /* 0x0000080a05ff75b2 */ /* 0x0003220008000100 */
[----:B------:R1:W1:Y:S01]  /*05e0*/  SYNCS.EXCH.64 URZ, [UR5+0x28], UR10 ;  /* 0x0000280a05ff75b2 */ /* 0x0002620008000100 */
[----:B------:R1:W1:Y:S01]  /*05f0*/  SYNCS.EXCH.64 URZ, [UR5+0x10], UR10 ;  /* 0x0000100a05ff75b2 */ /* 0x0002620008000100 */
[----:B------:R1:W1:Y:S01]  /*0600*/  SYNCS.EXCH.64 URZ, [UR5+0x30], UR10 ;  /* 0x0000300a05ff75b2 */ /* 0x0002620008000100 */
[----:B------:R1:W1:Y:S01]  /*0610*/  SYNCS.EXCH.64 URZ, [UR5+0x18], UR10 ;  /* 0x0000180a05ff75b2 */ /* 0x0002620008000100 */
[----:B------:R1:W1:Y:S01]  /*0620*/  SYNCS.EXCH.64 URZ, [UR5+0x38], UR10 ;  /* 0x0000380a05ff75b2 */ /* 0x0002620008000100 */
[----:B------:R-:W-:Y:S01]  /*0630*/  NOP ;  /* 0x0000000000007918 */ /* 0x000fe20000000000 */
.L_x_9:
[----:B------:R-:W2:Y:S01]  /*0640*/  SHFL.IDX PT, R2, R93, RZ, 0x1f ;  /* 0x00001fff5d027589 */ /* 0x000ea200000e0000 */
[----:B------:R-:W-:Y:S01]  /*0650*/  NOP ;  /* 0x0000000000007918 */ /* 0x000fe20000000000 */
[----:B--2---:R-:W-:-:S13]  /*0660*/  ISETP.NE.AND P0, PT, R2, 0x1, PT ;  /* 0x000000010200780c */ /* 0x004fda0003f05270 */
[----:B------:R-:W-:Y:S05]  /*0670*/  @P0 BRA `(.L_x_10) ;  /* 0x0000000000580947 */ /* 0x000fea0003800000 */
[----:B------:R-:W2:Y:S01]  /*0680*/  S2UR UR7, SR_CgaCtaId ;  /* 0x00000000000779c3 */ /* 0x000ea20000008800 */
[----:B------:R-:W-:Y:S01]  /*0690*/  UMOV UR9, 0x400 ;  /* 0x0000040000097882 */ /* 0x000fe20000000000 */
[----:B-1----:R-:W-:Y:S01]  /*06a0*/  UMOV UR5, 0x20 ;  /* 0x0000002000057882 */ /* 0x002fe20000000000 */
[----:B------:R-:W-:Y:S01]  /*06b0*/  UMOV UR4, 0x80 ;  /* 0x0000008000047882 */ /* 0x000fe20000000000 */
[----:B------:R-:W-:-:S04]  /*06c0*/  UIADD3 UR10, UPT, UPT, -UR5, 0x100000, URZ ;  /* 0x00100000050a7890 */ /* 0x000fc8000fffe1ff */
[----:B------:R-:W-:Y:S02]  /*06d0*/  USHF.L.U32 UR11, UR10, 0xb, URZ ;  /* 0x0000000b0a0b7899 */ /* 0x000fe400080006ff */
[----:B------:R-:W-:Y:S02]  /*06e0*/  USHF.L.U32 UR10, UR10, 0x1, URZ ;  /* 0x000000010a0a7899 */ /* 0x000fe400080006ff */
[----:B------:R-:W-:-:S04]  /*06f0*/  UIADD3 UR4, UPT, UPT, -UR4, 0x100000, URZ ;  /* 0x0010000004047890 */ /* 0x000fc8000fffe1ff */
[----:B------:R-:W-:Y:S02]  /*0700*/  USHF.L.U32 UR5, UR4, 0xb, URZ ;  /* 0x0000000b04057899 */ /* 0x000fe400080006ff */
[----:B------:R-:W-:Y:S01]  /*0710*/  USHF.L.U32 UR4, UR4, 0x1, URZ ;  /* 0x0000000104047899 */ /* 0x000fe200080006ff */
[----:B------:R-:W-:Y:S01]  /*0720*/  ELECT P0, URZ, PT ;  /* 0x0000000000ff782f */ /* 0x000fe20003800000 */
[----:B--2---:R-:W-:Y:S01]  /*0730*/  ULEA UR7, UR7, UR9, 0x18 ;  /* 0x0000000907077291 */ /* 0x004fe2000f8ec0ff */
[----:B------:R-:W1:Y:S11]  /*0740*/  FENCE.VIEW.ASYNC.S ;  /* 0x00000000000073c6 */ /* 0x000e760000000000 */
[----:B-1----:R2:W1:Y:S01]  /*0750*/  SYNCS.EXCH.64 URZ, [UR7+0x40], UR10 ;  /* 0x0000400a07ff75b2 */ /* 0x0024620008000100 */
[----:B------:R2:W1:Y:S01]  /*0760*/  SYNCS.EXCH.64 URZ, [UR7+0x60], UR4 ;  /* 0x0000600407ff75b2 */ /* 0x0004620008000100 */
[----:B------:R2:W1:Y:S01]  /*0770*/  SYNCS.EXCH.64 URZ, [UR7+0x48], UR10 ;  /* 0x0000480a07ff75b2 */ /* 0x0004620008000100 */
[----:B------:R2:W1:Y:S01]  /*0780*/  SYNCS.EXCH.64 URZ, [UR7+0x68], UR4 ;  /* 0x0000680407ff75b2 */ /* 0x0004620008000100 */
[----:B------:R2:W1:Y:S01]  /*0790*/  SYNCS.EXCH.64 URZ, [UR7+0x50], UR10 ;  /* 0x0000500a07ff75b2 */ /* 0x0004620008000100 */
[----:B------:R2:W1:Y:S01]  /*07a0*/  SYNCS.EXCH.64 URZ, [UR7+0x70], UR4 ;  /* 0x0000700407ff75b2 */ /* 0x0004620008000100 */
[----:B------:R2:W1:Y:S01]  /*07b0*/  SYNCS.EXCH.64 URZ, [UR7+0x58], UR10 ;  /* 0x0000580a07ff75b2 */ /* 0x0004620008000100 */
[----:B------:R2:W1:Y:S02]  /*07c0*/  SYNCS.EXCH.64 URZ, [UR7+0x78], UR4 ;  /* 0x0000780407ff75b2 */ /* 0x0004640008000100 */
[----:B--2---:R-:W-:Y:S01]  /*07d0*/  NOP ;  /* 0x0000000000007918 */ /* 0x004fe20000000000 */
.L_x_10:
[----:B------:R-:W2:Y:S01]  /*07e0*/  SHFL.IDX PT, R2, R93, RZ, 0x1f ;  /* 0x00001fff5d027589 */ /* 0x000ea200000e0000 */
[----:B------:R-:W-:Y:S01]  /*07f0*/  NOP ;  /* 0x0000000000007918 */ /* 0x000fe20000000000 */
[----:B--2---:R-:W-:-:S13]  /*0800*/  ISETP.NE.AND P0, PT, R2, 0x3, PT ;  /* 0x000000030200780c */ /* 0x004fda0003f05270 */
[----:B------:R-:W-:Y:S05]  /*0810*/  @P0 BRA `(.L_x_11) ;  /* 0x0000000000300947 */ /* 0x000fea0003800000 */
[----:B-1----:R-:W1:Y:S01]  /*0820*/  S2UR UR5, SR_CgaCtaId ;  /* 0x00000000000579c3 */ /* 0x002e620000008800 */
        /* <DEDUP_REMOVED lines=8> */
[----:B-1----:R2:W1:Y:S01]  /*08b0*/  SYNCS.EXCH.64 URZ, [UR5+0x80], UR10 ;  /* 0x0000800a05ff75b2 */ /* 0x0024620008000100 */
[----:B------:R2:W1:Y:S02]  /*08c0*/  SYNCS.EXCH.64 URZ, [UR5+0x88], UR10 ;  /* 0x0000880a05ff75b2 */ /* 0x0004640008000100 */
[----:B--2---:R-:W-:Y:S01]  /*08d0*/  NOP ;  /* 0x0000000000007918 */ /* 0x004fe20000000000 */
.L_x_11:
[----:B------:R-:W2:Y:S01]  /*08e0*/  SHFL.IDX PT, R2, R93, RZ, 0x1f ;  /* 0x00001fff5d027589 */ /* 0x000ea200000e0000 */
[----:B------:R-:W-:Y:S01]  /*08f0*/  NOP ;  /* 0x0000000000007918 */ /* 0x000fe20000000000 */
[----:B--2---:R-:W-:-:S13]  /*0900*/  ISETP.NE.AND P0, PT, R2, 0x4, PT ;  /* 0x000000040200780c */ /* 0x004fda0003f05270 */
[----:B------:R-:W-:Y:S05]  /*0910*/  @P0 BRA `(.L_x_12) ;  /* 0x00000000004c0947 */ /* 0x000fea0003800000 */
[----:B-1----:R-:W1:Y:S01]  /*0920*/  S2UR UR5, SR_CgaCtaId ;  /* 0x00000000000579c3 */ /* 0x002e620000008800 */
[----:B------:R-:W-:Y:S01]  /*0930*/  UMOV UR9, 0x100 ;  /* 0x0000010000097882 */ /* 0x000fe20000000000 */
[----:B------:R-:W-:Y:S01]  /*0940*/  UMOV UR7, 0x400 ;  /* 0x0000040000077882 */ /* 0x000fe20000000000 */
[----:B------:R-:W-:Y:S01]  /*0950*/  USEL UR9, UR9, 0xe0, UP2 ;  /* 0x000000e009097887 */ /* 0x000fe20009000000 */
[----:B------:R-:W-:Y:S01]  /*0960*/  UMOV UR4, 0x1 ;  /* 0x0000000100047882 */ /* 0x000fe20000000000 */
[----:B------:R-:W-:Y:S01]  /*0970*/  ELECT P0, URZ, PT ;  /* 0x0000000000ff782f */ /* 0x000fe20003800000 */
[----:B------:R-:W-:-:S04]  /*0980*/  UIADD3 UR10, UPT, UPT, -UR4, 0x100000, URZ ;  /* 0x00100000040a7890 */ /* 0x000fc8000fffe1ff */
[----:B------:R-:W-:Y:S02]  /*0990*/  USHF.L.U32 UR11, UR10, 0xb, URZ ;  /* 0x0000000b0a0b7899 */ /* 0x000fe400080006ff */
[----:B------:R-:W-:Y:S02]  /*09a0*/  USHF.L.U32 UR10, UR10, 0x1, URZ ;  /* 0x000000010a0a7899 */ /* 0x000fe400080006ff */
[----:B------:R-:W-:-:S04]  /*09b0*/  UIADD3 UR12, UPT, UPT, -UR9, 0x100000, URZ ;  /* 0x00100000090c7890 */ /* 0x000fc8000fffe1ff */
[----:B------:R-:W-:Y:S02]  /*09c0*/  USHF.L.U32 UR13, UR12, 0xb, URZ ;  /* 0x0000000b0c0d7899 */ /* 0x000fe400080006ff */
[----:B------:R-:W-:Y:S02]  /*09d0*/  USHF.L.U32 UR12, UR12, 0x1, URZ ;  /* 0x000000010c0c7899 */ /* 0x000fe400080006ff */
[----:B-1----:R-:W-:Y:S01]  /*09e0*/  ULEA UR5, UR5, UR7, 0x18 ;  /* 0x0000000705057291 */ /* 0x002fe2000f8ec0ff */
[----:B------:R-:W1:Y:S11]  /*09f0*/  FENCE.VIEW.ASYNC.S ;  /* 0x00000000000073c6 */ /* 0x000e760000000000 */
[----:B-1----:R2:W1:Y:S01]  /*0a00*/  SYNCS.EXCH.64 URZ, [UR5+0x90], UR10 ;  /* 0x0000900a05ff75b2 */ /* 0x0024620008000100 */
[----:B------:R2:W1:Y:S01]  /*0a10*/  SYNCS.EXCH.64 URZ, [UR5+0xa0], UR12 ;  /* 0x0000a00c05ff75b2 */ /* 0x0004620008000100 */
[----:B------:R2:W1:Y:S01]  /*0a20*/  SYNCS.EXCH.64 URZ, [UR5+0x98], UR10 ;  /* 0x0000980a05ff75b2 */ /* 0x0004620008000100 */
[----:B------:R2:W1:Y:S02]  /*0a30*/  SYNCS.EXCH.64 URZ, [UR5+0xa8], UR12 ;  /* 0x0000a80c05ff75b2 */ /* 0x0004640008000100 */
[----:B--2---:R-:W-:Y:S01]  /*0a40*/  NOP ;  /* 0x0000000000007918 */ /* 0x004fe20000000000 */
.L_x_12:
        /* <DEDUP_REMOVED lines=26> */
.L_x_13:
        /* <DEDUP_REMOVED lines=18> */
.L_x_14:
[----:B-1----:R-:W1:Y:S01]  /*0d10*/  S2UR UR5, SR_CTAID.X ;  /* 0x00000000000579c3 */ /* 0x002e620000002500 */
[----:B------:R-:W-:-:S05]  /*0d20*/  CS2R.32 R87, SR_CgaSize ;  /* 0x0000000000577805 */ /* 0x000fca0000008a00 */
[----:B------:R-:W-:-:S05]  /*0d30*/  IMAD R87, R87, -0xa0, RZ ;  /* 0xffffff6057577824 */ /* 0x000fca00078e02ff */
[----:B------:R-:W-:-:S14]  /*0d40*/  R2UR UR9, R87 ;  /* 0x00000000570972ca */ /* 0x000fdc00000e0000 */
[----:B------:R-:W2:Y:S01]  /*0d50*/  LDCU UR9, c[0x0][UR9+0x2b0] ;  /* 0x00005600090977ac */ /* 0x000ea20008000800 */
[----:B------:R-:W-:Y:S01]  /*0d60*/  NOP ;  /* 0x0000000000007918 */ /* 0x000fe20000000000 */
[----:B------:R-:W-:-:S05]  /*0d70*/  CS2R.32 R87, SR_CgaSize ;  /* 0x0000000000577805 */ /* 0x000fca0000008a00 */
[----:B------:R-:W-:-:S05]  /*0d80*/  IMAD R87, R87, -0xa0, RZ ;  /* 0xffffff6057577824 */ /* 0x000fca00078e02ff */
[----:B------:R-:W-:-:S14]  /*0d90*/  R2UR UR7, R87 ;  /* 0x00000000570772ca */ /* 0x000fdc00000e0000 */
[----:B------:R-:W3:Y:S01]  /*0da0*/  LDCU UR7, c[0x0][UR7+0x2b4] ;  /* 0x00005680070777ac */ /* 0x000ee20008000800 */
[----:B------:R-:W4:Y:S08]  /*0db0*/  S2UR UR4, SR_CTAID.Y ;  /* 0x00000000000479c3 */ /* 0x000f300000002600 */
[----:B------:R-:W3:Y:S01]  /*0dc0*/  LDC R10, c[0x0][0xb24] ;  /* 0x0002c900ff0a7b82 */ /* 0x000ee20000000800 */
[----:B-1----:R-:W-:-:S02]  /*0dd0*/  I2FP.F32.U32 R87, UR5 ;  /* 0x0000000500577c45 */ /* 0x002fc40008201000 */
[----:B------:R-:W-:-:S05]  /*0de0*/  CS2R.32 R3, SR_CgaSize ;  /* 0x0000000000037805 */ /* 0x000fca0000008a00 */
[----:B------:R-:W-:-:S06]  /*0df0*/  IMAD R3, R3, -0xa0, RZ ;  /* 0xffffff6003037824 */ /* 0x000fcc00078e02ff */
[----:B------:R-:W1:Y:S01]  /*0e00*/  LDC R3, c[0x0][R3+0x2a0] ;  /* 0x0000a80003037b82 */ /* 0x000e620000000800 */
[----:B------:R-:W-:Y:S01]  /*0e10*/  MOV R15, UR5 ;  /* 0x00000005000f7c02 */ /* 0x000fe20008000f00 */
[----:B--2---:R-:W-:Y:S01]  /*0e20*/  FMUL R87, R87, UR9 ;  /* 0x0000000957577c20 */ /* 0x004fe20008400000 */
[----:B----4-:R-:W-:Y:S02]  /*0e30*/  I2FP.F32.U32 R86, UR4 ;  /* 0x0000000400567c45 */ /* 0x010fe40008201000 */
[----:B------:R-:W-:-:S05]  /*0e40*/  CS2R.32 R2, SR_CgaSize ;  /* 0x0000000000027805 */ /* 0x000fca0000008a00 */
[----:B------:R-:W-:-:S06]  /*0e50*/  IMAD R2, R2, -0xa0, RZ ;  /* 0xffffff6002027824 */ /* 0x000fcc00078e02ff */
[----:B------:R-:W2:Y:S01]  /*0e60*/  LDC R2, c[0x0][R2+0x2a4] ;  /* 0x0000a90002027b82 */ /* 0x000ea20000000800 */
[----:B------:R-:W-:Y:S01]  /*0e70*/  MOV R14, UR4 ;  /* 0x00000004000e7c02 */ /* 0x000fe20008000f00 */
[----:B------:R-:W4:Y:S01]  /*0e80*/  F2I.U32.TRUNC.NTZ R87, R87 ;  /* 0x0000005700577305 */ /* 0x000f22000020f000 */
[----:B---3--:R-:W-:-:S05]  /*0e90*/  FMUL R86, R86, UR7 ;  /* 0x0000000756567c20 */ /* 0x008fca0008400000 */
[----:B------:R-:W-:Y:S01]  /*0ea0*/  BAR.SYNC.DEFER_BLOCKING 0x0 ;  /* 0x0000000000007b1d */ /* 0x000fe20000010000 */
[----:B------:R-:W-:-:S05]  /*0eb0*/  ISETP.GE.AND P0, PT, R10, 0x1, PT ;  /* 0x000000010a00780c */ /* 0x000fca0003f06270 */
[----:B------:R-:W3:Y:S02]  /*0ec0*/  F2I.U32.TRUNC.NTZ R86, R86 ;  /* 0x0000005600567305 */ /* 0x000ee4000020f000 */
[----:B------:R-:W2:Y:S01]  /*0ed0*/  S2UR UR36, SR_CTAID.Z ;  /* 0x00000000002479c3 */ /* 0x000ea20000002700 */
[----:B----4-:R-:W-:-:S05]  /*0ee0*/  IADD3 R87, PT, PT, -R87, RZ, RZ ;  /* 0x000000ff57577210 */ /* 0x010fca0007ffe1ff */
[----:B-1----:R-:W-:Y:S01]  /*0ef0*/  IMAD R87, R3, R87, UR5 ;  /* 0x0000000503577e24 */ /* 0x002fe2000f8e0257 */
[----:B---3--:R-:W-:-:S05]  /*0f00*/  IADD3 R86, PT, PT, -R86, RZ, RZ ;  /* 0x000000ff56567210 */ /* 0x008fca0007ffe1ff */
[----:B--2---:R-:W-:Y:S01]  /*0f10*/  IMAD R86, R2, R86, UR4 ;  /* 0x0000000402567e24 */ /* 0x004fe2000f8e0256 */
[----:B------:R-:W-:Y:S06]  /*0f20*/  @!P0 BRA `(.L_x_15) ;  /* 0x0000000000b88947 */ /* 0x000fec0003800000 */
[----:B------:R-:W1:Y:S01]  /*0f30*/  LDC.64 R4, c[0x0][0xb18] ;  /* 0x0002c600ff047b82 */ /* 0x000e620000000a00 */
[----:B------:R-:W-:-:S07]  /*0f40*/  ISETP.NE.AND P0, PT, R10, 0x1, PT ;  /* 0x000000010a00780c */ /* 0x000fce0003f05270 */
[----:B------:R-:W2:Y:S08]  /*0f50*/  LDC R9, c[0x0][0xb0c] ;  /* 0x0002c300ff097b82 */ /* 0x000eb00000000800 */
[----:B------:R-:W3:Y:S08]  /*0f60*/  LDC R12, c[0x0][0x370] ;  /* 0x0000dc00ff0c7b82 */ /* 0x000ef00000000800 */
[----:B------:R-:W4:Y:S01]  /*0f70*/  LDC R11, c[0x0][0x374] ;  /* 0x0000dd00ff0b7b82 */ /* 0x000f220000000800 */
[----:B-1----:R-:W-:-:S07]  /*0f80*/  ISETP.NE.AND P1, PT, R4, 0x1, PT ;  /* 0x000000010400780c */ /* 0x002fce0003f25270 */
[----:B------:R-:W3:Y:S01]  /*0f90*/  LDC.64 R6, c[0x0][0xb10] ;  /* 0x0002c400ff067b82 */ /* 0x000ee20000000a00 */
[----:B--2---:R-:W-:-:S07]  /*0fa0*/  ISETP.NE.AND P2, PT, R9, 0x1, PT ;  /* 0x000000010900780c */ /* 0x004fce0003f45270 */
[----:B------:R-:W1:Y:S08]  /*0fb0*/  LDC R8, c[0x0][0xb20] ;  /* 0x0002c800ff087b82 */ /* 0x000e700000000800 */
[----:B------:R-:W2:Y:S01]  /*0fc0*/  LDC.64 R2, c[0x0][0xb28] ;  /* 0x0002ca00ff027b82 */ /* 0x000ea20000000a00 */
[----:B----4-:R-:W-:-:S04]  /*0fd0*/  IMAD.HI.U32 R13, R11, R5, RZ ;  /* 0x000000050b0d7227 */ /* 0x010fc800078e00ff */
[----:B------:R-:W-:-:S04]  /*0fe0*/  IMAD.HI.U32 R5, R14, R5, RZ ;  /* 0x000000050e057227 */ /* 0x000fc800078e00ff */
[----:B---3--:R-:W-:-:S05]  /*0ff0*/  IMAD.HI.U32 R16, R12, R6, RZ ;  /* 0x000000060c107227 */ /* 0x008fca00078e00ff */
[-C--:B------:R-:W-:Y:S01]  /*1000*/  @P2 SHF.R.U32.HI R12, RZ, R7.reuse, R16 ;  /* 0x00000007ff0c2219 */ /* 0x080fe20000011610 */
[----:B------:R-:W-:Y:S01]  /*1010*/  IMAD.HI.U32 R16, R15, R6, RZ ;  /* 0x000000060f107227 */ /* 0x000fe200078e00ff */
[-C--:B-1----:R-:W-:Y:S02]  /*1020*/  @P1 SHF.R.U32.HI R11, RZ, R8.reuse, R13 ;  /* 0x00000008ff0b1219 */ /* 0x082fe4000001160d */
[----:B------:R-:W-:Y:S02]  /*1030*/  SHF.R.U32.HI R5, RZ, R8, R5 ;  /* 0x00000008ff057219 */ /* 0x000fe40000011605 */
[----:B------:R-:W-:Y:S02]  /*1040*/  SHF.R.U32.HI R16, RZ, R7, R16 ;  /* 0x00000007ff107219 */ /* 0x000fe40000011610 */
[----:B------:R-:W-:Y:S01]  /*1050*/  SEL R5, R14, R5, !P1 ;  /* 0x000000050e057207 */ /* 0x000fe20004800000 */
[----:B--2---:R-:W-:Y:S01]  /*1060*/  IMAD.HI.U32 R13, R11, R2, RZ ;  /* 0x000000020b0d7227 */ /* 0x004fe200078e00ff */
[----:B------:R-:W-:-:S03]  /*1070*/  SEL R16, R15, R16, !P2 ;  /* 0x000000100f107207 */ /* 0x000fc60005000000 */
[----:B------:R-:W-:Y:S01]  /*1080*/  IMAD.HI.U32 R6, R12, R2, RZ ;  /* 0x000000020c067227 */ /* 0x000fe200078e00ff */
[----:B------:R-:W-:-:S04]  /*1090*/  @P0 SHF.R.U32.HI R11, RZ, R3, R13 ;  /* 0x00000003ff0b0219 */ /* 0x000fc8000001160d */
[----:B------:R-:W-:Y:S01]  /*10a0*/  @P0 SHF.R.U32.HI R12, RZ, R3, R6 ;  /* 0x00000003ff0c0219 */ /* 0x000fe20000011606 */
[----:B------:R-:W-:-:S04]  /*10b0*/  IMAD R11, R11, R10, RZ ;  /* 0x0000000a0b0b7224 */ /* 0x000fc800078e02ff */
[----:B------:R-:W-:Y:S01]  /*10c0*/  IMAD R6, R12, R10, RZ ;  /* 0x0000000a0c067224 */ /* 0x000fe200078e02ff */
[----:B------:R-:W-:-:S04]  /*10d0*/  ISETP.GE.AND P1, PT, R5, R11, PT ;  /* 0x0000000b0500720c */ /* 0x000fc80003f26270 */
[----:B------:R-:W-:Y:S01]  /*10e0*/  ISETP.GE.OR P1, PT, R16, R6, P1 ;  /* 0x000000061000720c */ /* 0x000fe20000f26670 */
[----:B------:R-:W-:-:S05]  /*10f0*/  IMAD.HI.U32 R6, R5, R2, RZ ;  /* 0x0000000205067227 */ /* 0x000fca00078e00ff */
[----:B------:R-:W-:-:S04]  /*1100*/  SHF.R.U32.HI R6, RZ, R3, R6 ;  /* 0x00000003ff067219 */ /* 0x000fc80000011606 */
[----:B------:R-:W-:-:S03]  /*1110*/  SEL R6, R5, R6, !P0 ;  /* 0x0000000605067207 */ /* 0x000fc60004000000 */
[----:B------:R-:W-:Y:S01]  /*1120*/  @!P1 IMAD.HI.U32 R7, R16, R2, RZ ;  /* 0x0000000210079227 */ /* 0x000fe200078e00ff */
[----:B------:R-:W-:-:S04]  /*1130*/  IADD3 R2, PT, PT, -R6, RZ, RZ ;  /* 0x000000ff06027210 */ /* 0x000fc80007ffe1ff */
[----:B------:R-:W-:Y:S01]  /*1140*/  @!P1 SHF.R.U32.HI R3, RZ, R3, R7 ;  /* 0x00000003ff039219 */ /* 0x000fe20000011607 */
[----:B------:R-:W-:Y:S01]  /*1150*/  IMAD R2, R10, R2, R5 ;  /* 0x000000020a027224 */ /* 0x000fe200078e0205 */
[----:B------:R-:W-:Y:S02]  /*1160*/  IADD3 R7, PT, PT, -R5, RZ, RZ ;  /* 0x000000ff05077210 */ /* 0x000fe40007ffe1ff */
[----:B------:R-:W-:-:S03]  /*1170*/  @!P1 SEL R3, R16, R3, !P0 ;  /* 0x0000000310039207 */ /* 0x000fc60004000000 */
[----:B------:R-:W-:Y:S02]  /*1180*/  IMAD R7, R4, R7, R14 ;  /* 0x0000000704077224 */ /* 0x000fe400078e020e */
[--C-:B------:R-:W-:Y:S02]  /*1190*/  @!P1 IMAD.IADD R6, R6, 0x1, -R3.reuse ;  /* 0x0000000106069824 */ /* 0x100fe400078e0a03 */
[----:B------:R-:W-:Y:S01]  /*11a0*/  @!P1 IMAD R3, R2, R12, R3 ;  /* 0x0000000c02039224 */ /* 0x000fe200078e0203 */
[----:B------:R-:W-:Y:S01]  /*11b0*/  IADD3 R2, PT, PT, -R16, RZ, RZ ;  /* 0x000000ff10027210 */ /* 0x000fe20007ffe1ff */
[----:B------:R-:W-:Y:S02]  /*11c0*/  @!P1 IMAD R5, R6, R10, R16 ;  /* 0x0000000a06059224 */ /* 0x000fe400078e0210 */
[----:B------:R-:W-:Y:S02]  /*11d0*/  @!P1 IMAD.MOV.U32 R16, RZ, RZ, R3 ;  /* 0x000000ffff109224 */ /* 0x000fe400078e0003 */
[----:B------:R-:W-:-:S02]  /*11e0*/  IMAD R2, R9, R2, R15 ;  /* 0x0000000209027224 */ /* 0x000fc400078e020f */
[----:B------:R-:W-:Y:S02]  /*11f0*/  IMAD R14, R5, R4, R7 ;  /* 0x00000004050e7224 */ /* 0x000fe400078e0207 */
[----:B------:R-:W-:Y:S02]  /*1200*/  IMAD R15, R16, R9, R2 ;  /* 0x00000009100f7224 */ /* 0x000fe400078e0202 */
.L_x_15:
[----:B------:R-:W1:Y:S01]  /*1210*/  LDCU UR4, c[0x0][0xb30] ;  /* 0x00016600ff0477ac */ /* 0x000e620008000800 */
[----:B------:R-:W2:Y:S08]  /*1220*/  S2UR UR37, SR_CgaCtaId ;  /* 0x00000000002579c3 */ /* 0x000eb00000008800 */
[----:B------:R-:W3:Y:S01]  /*1230*/  LDC R40, c[0x0][0xb24] ;  /* 0x0002c900ff287b82 */ /* 0x000ee20000000800 */
[----:B-1----:R-:W-:-:S09]  /*1240*/  UISETP.NE.AND UP1, UPT, UR4, 0x1, UPT ;  /* 0x000000010400788c */ /* 0x002fd2000bf25270 */
[----:B--2---:R-:W-:Y:S05]  /*1250*/  BRA.U UP1, `(.L_x_16) ;  /* 0x0000000101407547 */ /* 0x004fea000b800000 */
[----:B------:R-:W1:Y:S08]  /*1260*/  LDC.64 R4, c[0x0][0xb10] ;  /* 0x0002c400ff047b82 */ /* 0x000e700000000a00 */
[----:B------:R-:W2:Y:S08]  /*1270*/  LDC.64 R2, c[0x0][0xb18] ;  /* 0x0002c600ff027b82 */ /* 0x000eb00000000a00 */
[----:B------:R-:W4:Y:S08]  /*1280*/  LDC R6, c[0x0][0xb20] ;  /* 0x0002c800ff067b82 */ /* 0x000f300000000800 */
[----:B------:R-:W3:Y:S01]  /*1290*/  LDC R7, c[0x0][0xb0c] ;  /* 0x0002c300ff077b82 */ /* 0x000ee20000000800 */
[----:B-1----:R-:W-:-:S05]  /*12a0*/  IMAD.HI.U32 R4, R15, R4, RZ ;  /* 0x000000040f047227 */ /* 0x002fca00078e00ff */
[----:B------:R-:W-:Y:S01]  /*12b0*/  SHF.R.U32.HI R4, RZ, R5, R4 ;  /* 0x00000005ff047219 */ /* 0x000fe20000011604 */
[----:B--2---:R-:W-:Y:S01]  /*12c0*/  IMAD.HI.U32 R3, R14, R3, RZ ;  /* 0x000000030e037227 */ /* 0x004fe200078e00ff */
[----:B------:R-:W-:-:S04]  /*12d0*/  ISETP.NE.AND P0, PT, R2, 0x1, PT ;  /* 0x000000010200780c */ /* 0x000fc80003f05270 */
[----:B----4-:R-:W-:-:S04]  /*12e0*/  SHF.R.U32.HI R3, RZ, R6, R3 ;  /* 0x00000006ff037219 */ /* 0x010fc80000011603 */
[----:B------:R-:W-:Y:S02]  /*12f0*/  SEL R3, R14, R3, !P0 ;  /* 0x000000030e037207 */ /* 0x000fe40004000000 */
[----:B---3--:R-:W-:-:S04]  /*1300*/  ISETP.NE.AND P1, PT, R7, 0x1, PT ;  /* 0x000000010700780c */ /* 0x008fc80003f25270 */
[----:B------:R-:W-:-:S05]  /*1310*/  SEL R4, R15, R4, !P1 ;  /* 0x000000040f047207 */ /* 0x000fca0004800000 */
[----:B------:R-:W-:Y:S02]  /*1320*/  IMAD.IADD R5, R3, 0x1, -R4 ;  /* 0x0000000103057824 */ /* 0x000fe400078e0a04 */
[----:B------:R-:W-:Y:S02]  /*1330*/  IMAD.IADD R3, R4, 0x1, -R3 ;  /* 0x0000000104037824 */ /* 0x000fe400078e0a03 */
[----:B------:R-:W-:Y:S02]  /*1340*/  IMAD R15, R5, R7, R15 ;  /* 0x00000007050f7224 */ /* 0x000fe400078e020f */
[----:B------:R-:W-:-:S07]  /*1350*/  IMAD R14, R3, R2, R14 ;  /* 0x00000002030e7224 */ /* 0x000fce00078e020e */
.L_x_16:
[----:B------:R-:W-:Y:S01]  /*1360*/  BAR.SYNC.DEFER_BLOCKING 0x0 ;  /* 0x0000000000007b1d */ /* 0x000fe20000010000 */
[----:B------:R-:W-:Y:S01]  /*1370*/  UISETP.NE.AND UP1, UPT, UR8, 0x2, UPT ;  /* 0x000000020800788c */ /* 0x000fe2000bf25270 */
[----:B------:R-:W-:Y:S02]  /*1380*/  ISETP.NE.OR P5, PT, R0, 0x2, !P5 ;  /* 0x000000020000780c */ /* 0x000fe40006fa5670 */
[----:B------:R-:W-:-:S06]  /*1390*/  LOP3.LUT R2, R101, 0x1f, RZ, 0xc0, !PT ;  /* 0x0000001f65027812 */ /* 0x000fcc00078ec0ff */
[----:B------:R-:W-:Y:S05]  /*13a0*/  BRA.U UP1, `(.L_x_17) ;  /* 0x00000011015c7547 */ /* 0x000fea000b800000 */
[----:B------:R-:W1:Y:S01]  /*13b0*/  LDCU UR13, c[0x0][0x38c] ;  /* 0x00007180ff0d77ac */ /* 0x000e620008000800 */
[----:B------:R-:W2:Y:S01]  /*13c0*/  LDC R8, c[0x0][0x370] ;  /* 0x0000dc00ff087b82 */ /* 0x000ea20000000800 */
[----:B------:R-:W-:Y:S01]  /*13d0*/  PLOP3.LUT P1, PT, PT, PT, UP2, 0x80, 0x8 ;  /* 0x000000000008781c */ /* 0x000fe20003f2f028 */
[----:B------:R-:W-:Y:S01]  /*13e0*/  IMAD.MOV.U32 R17, RZ, RZ, 0x1 ;  /* 0x00000001ff117424 */ /* 0x000fe200078e00ff */
[----:B------:R-:W-:Y:S01]  /*13f0*/  ISETP.EQ.OR P4, PT, R2, RZ, P5 ;  /* 0x000000ff0200720c */ /* 0x000fe20002f82670 */
[----:B------:R-:W-:Y:S01]  /*1400*/  IMAD.MOV.U32 R16, RZ, RZ, RZ ;  /* 0x000000ffff107224 */ /* 0x000fe200078e00ff */
[----:B------:R-:W-:Y:S02]  /*1410*/  PLOP3.LUT P1, PT, P1, PT, PT, 0x8, 0x80 ;  /* 0x000000000080781c */ /* 0x000fe40000f2e170 */
[----:B------:R-:W-:Y:S01]  /*1420*/  CS2R R12, SRZ ;  /* 0x00000000000c7805 */ /* 0x000fe2000001ff00 */
[----:B------:R-:W-:Y:S01]  /*1430*/  IMAD.MOV.U32 R11, RZ, RZ, 0x1 ;  /* 0x00000001ff0b7424 */ /* 0x000fe200078e00ff */
[----:B------:R-:W4:Y:S01]  /*1440*/  LDC R0, c[0x0][0x374] ;  /* 0x0000dd00ff007b82 */ /* 0x000f220000000800 */
[----:B------:R-:W2:Y:S01]  /*1450*/  LDCU.64 UR22, c[0x0][0x348] ;  /* 0x00006900ff1677ac */ /* 0x000ea20008000a00 */
[----:B------:R-:W-:Y:S01]  /*1460*/  UMOV UR6, URZ ;  /* 0x000000ff00067c82 */ /* 0x000fe20008000000 */
[----:B-1----:R-:W-:-:S04]  /*1470*/  UIADD3 UR5, UPT, UPT, UR13, 0x3f, URZ ;  /* 0x0000003f0d057890 */ /* 0x002fc8000fffe0ff */
[----:B------:R-:W-:-:S04]  /*1480*/  USHF.R.S32.HI UR4, URZ, 0x1f, UR5 ;  /* 0x0000001fff047899 */ /* 0x000fc80008011405 */
[----:B------:R-:W-:-:S04]  /*1490*/  ULEA.HI UR4, UR4, UR5, URZ, 0x6 ;  /* 0x0000000504047291 */ /* 0x000fc8000f8f30ff */
[----:B------:R-:W-:Y:S02]  /*14a0*/  USHF.R.S32.HI UR15, URZ, 0x6, UR4 ;  /* 0x00000006ff0f7899 */ /* 0x000fe40008011404 */
[----:B------:R-:W-:Y:S02]  /*14b0*/  UIADD3 UR4, UPT, UPT, UR13, -0x1, URZ ;  /* 0xffffffff0d047890 */ /* 0x000fe4000fffe0ff */
[----:B------:R-:W-:Y:S02]  /*14c0*/  UISETP.LT.U32.AND UP0, UPT, UR15, 0x4, UPT ;  /* 0x000000040f00788c */ /* 0x000fe4000bf01070 */
[----:B------:R-:W-:Y:S02]  /*14d0*/  UISETP.GE.U32.AND UP1, UPT, UR4, -0x7f, UPT ;  /* 0xffffff810400788c */ /* 0x000fe4000bf26070 */
[----:B------:R-:W-:Y:S02]  /*14e0*/  USEL UR14, UR15, 0x4, UP0 ;  /* 0x000000040f0e7887 */ /* 0x000fe40008000000 */
[----:B------:R-:W-:-:S02]  /*14f0*/  UIADD3 UR13, UPT, UPT, UR13, 0x7e, URZ ;  /* 0x0000007e0d0d7890 */ /* 0x000fc4000fffe0ff */
[----:B------:R-:W-:Y:S02]  /*1500*/  UIADD3 UR5, UPT, UPT, UR14, -0x1, URZ ;  /* 0xffffffff0e057890 */ /* 0x000fe4000fffe0ff */
[----:B------:R-:W-:-:S03]  /*1510*/  UIADD3 UR7, UPT, UPT, UR15, -UR14, URZ ;  /* 0x8000000e0f077290 */ /* 0x000fc6000fffe0ff */
[----:B------:R-:W-:-:S04]  /*1520*/  @UP1 UIADD3 UR5, UPT, UPT, UR14, URZ, URZ ;  /* 0x000000ff0e051290 */ /* 0x000fc8000fffe0ff */
[----:B--2---:R-:W-:-:S12]  /*1530*/  UIADD3 UR5, UPT, UPT, UR5, 0x1, URZ ;  /* 0x0000000105057890 */ /* 0x004fd8000fffe0ff */
.L_x_35:
[----:B------:R-:W-:Y:S01]  /*1540*/  UISETP.NE.AND UP0, UPT, UR37, URZ, UPT ;  /* 0x000000ff2500728c */ /* 0x000fe2000bf05270 */
[----:B------:R-:W1:Y:S08]  /*1550*/  S2UR UR37, SR_CgaCtaId ;  /* 0x00000000002579c3 */ /* 0x000e700000008800 */
[----:B------:R-:W-:Y:S05]  /*1560*/  BRA.U UP0, `(.L_x_18) ;  /* 0x0000000100347547 */ /* 0x000fea000b800000 */
[----:B------:R-:W2:Y:S01]  /*1570*/  S2R R2, SR_CgaCtaId ;  /* 0x0000000000027919 */ /* 0x000ea20000008800 */
[----:B------:R-:W-:-:S04]  /*1580*/  MOV R3, 0x400 ;  /* 0x0000040000037802 */ /* 0x000fc80000000f00 */
[----:B--2---:R-:W-:Y:S02]  /*1590*/  LEA R2, R2, R3, 0x18 ;  /* 0x0000000302027211 */ /* 0x004fe400078ec0ff */
[----:B------:R-:W-:-:S03]  /*15a0*/  SHF.L.U32 R3, R11, 0x1f, RZ ;  /* 0x0000001f0b037819 */ /* 0x000fc600000006ff */
[----:B------:R-:W-:-:S04]  /*15b0*/  IMAD R2, R12, 0x8, R2 ;  /* 0x000000080c027824 */ /* 0x000fc800078e0202 */
[----:B------:R-:W2:Y:S02]  /*15c0*/  SYNCS.PHASECHK.TRANS64.TRYWAIT P0, [R2+URZ+0x100], R3 ;  /* 0x00010003020075a7 */ /* 0x000ea400080011ff */
[----:B--2---:R-:W-:Y:S05]  /*15d0*/  @!P0 BRA `(.L_x_19) ;  /* 0x0000007800208947 */ /* 0x004fea0003800000 */
.L_x_131:
[----:B------:R-:W-:Y:S01]  /*15e0*/  VIADD R12, R12, 0x1 ;  /* 0x000000010c0c7836 */ /* 0x000fe20000000000 */
[----:B------:R2:W-:Y:S04]  /*15f0*/  SYNCS.ARRIVE.TRANS64.A1T0 RZ, [R2+URZ+0xf0], RZ ;  /* 0x0000f0ff02ff79a7 */ /* 0x0005e800081000ff */
[----:B------:R-:W-:-:S04]  /*1600*/  ISETP.NE.AND P0, PT, R12, 0x2, PT ;  /* 0x000000020c00780c */ /* 0x000fc80003f05270 */
[----:B------:R-:W-:Y:S02]  /*1610*/  SEL R12, R12, RZ, P0 ;  /* 0x000000ff0c0c7207 */ /* 0x000fe40000000000 */
[----:B--2---:R-:W-:-:S04]  /*1620*/  SEL R2, RZ, 0x1, P0 ;  /* 0x00000001ff027807 */ /* 0x004fc80000000000 */
[----:B------:R-:W-:-:S07]  /*1630*/  LOP3.LUT R11, R11, R2, RZ, 0x3c, !PT ;  /* 0x000000020b0b7212 */ /* 0x000fce00078e3cff */
.L_x_18:
[----:B------:R-:W-:Y:S01]  /*1640*/  UMOV UR4, 0x400 ;  /* 0x0000040000047882 */ /* 0x000fe20000000000 */
[----:B------:R-:W-:Y:S01]  /*1650*/  SHF.L.U32 R2, R17, 0x1f, RZ ;  /* 0x0000001f11027819 */ /* 0x000fe200000006ff */
[----:B-1----:R-:W-:Y:S01]  /*1660*/  ULEA UR4, UR37, UR4, 0x18 ;  /* 0x0000000425047291 */ /* 0x002fe2000f8ec0ff */
[----:B------:R-:W-:Y:S01]  /*1670*/  R2UR UR35, R15 ;  /* 0x000000000f2372ca */ /* 0x000fe200000e0000 */
[----:B------:R-:W-:Y:S01]  /*1680*/  UISETP.GE.U32.AND UP0, UPT, UR13, 0x7f, UPT ;  /* 0x0000007f0d00788c */ /* 0x000fe2000bf06070 */
[----:B------:R-:W-:Y:S01]  /*1690*/  R2UR UR11, R14 ;  /* 0x000000000e0b72ca */ /* 0x000fe200000e0000 */
[----:B------:R-:W-:Y:S01]  /*16a0*/  ULEA UR8, UR6, UR4, 0x3 ;  /* 0x0000000406087291 */ /* 0x000fe2000f8e18ff */
[----:B------:R-:W-:-:S08]  /*16b0*/  UMOV UR24, URZ ;  /* 0x000000ff00187c82 */ /* 0x000fd00008000000 */
[----:B------:R1:W2:Y:S01]  /*16c0*/  SYNCS.PHASECHK.TRANS64.TRYWAIT P0, [UR8+0x20], R2 ;  /* 0x00002002ff0075a7 */ /* 0x0002a20008001108 */
[----:B------:R-:W-:Y:S02]  /*16d0*/  USHF.L.U32 UR35, UR35, 0x6, URZ ;  /* 0x0000000623237899 */ /* 0x000fe400080006ff */
[----:B------:R-:W-:Y:S01]  /*16e0*/  USHF.L.U32 UR11, UR11, 0x8, URZ ;  /* 0x000000080b0b7899 */ /* 0x000fe200080006ff */
[----:B------:R-:W-:Y:S11]  /*16f0*/  BRA.U !UP0, `(.L_x_20) ;  /* 0x0000000108a87547 */ /* 0x000ff6000b800000 */
[----:B------:R-:W-:Y:S01]  /*1700*/  UMOV UR16, URZ ;  /* 0x000000ff00107c82 */ /* 0x000fe20008000000 */
[----:B------:R-:W-:-:S05]  /*1710*/  UMOV UR17, UR6 ;  /* 0x0000000600117c82 */ /* 0x000fca0008000000 */
.L_x_25:
[----:B-1----:R-:W-:Y:S01]  /*1720*/  ULEA UR33, UR17, UR4, 0x3 ;  /* 0x0000000411217291 */ /* 0x002fe2000f8e18ff */
[----:B--2---:R-:W-:Y:S01]  /*1730*/  @!P5 MOV R3, 0xa000 ;  /* 0x0000a0000003d802 */ /* 0x004fe20000000f00 */
[----:B--2---:R-:W-:Y:S10]  /*1740*/  @P0 BRA `(.L_x_21) ;  /* 0x00000000000c0947 */ /* 0x004ff40003800000 */
[----:B------:R-:W-:-:S04]  /*1750*/  SHF.L.U32 R4, R17, 0x1f, RZ ;  /* 0x0000001f11047819 */ /* 0x000fc800000006ff */
[----:B------:R-:W2:Y:S02]  /*1760*/  SYNCS.PHASECHK.TRANS64.TRYWAIT P0, [UR33+0x20], R4 ;  /* 0x00002004ff0075a7 */ /* 0x000ea40008001121 */
[----:B--2---:R-:W-:Y:S05]  /*1770*/  @!P0 BRA `(.L_x_22) ;  /* 0x0000007400cc8947 */ /* 0x004fea0003800000 */
.L_x_21:
[----:B------:R2:W-:Y:S01]  /*1780*/  @!P5 SYNCS.ARRIVE.TRANS64 RZ, [UR33], R3 ;  /* 0x00000003ffffd9a7 */ /* 0x0005e20008000021 */
[----:B------:R-:W-:Y:S04]  /*1790*/  BSSY.RECONVERGENT B0, `(.L_x_23) ;  /* 0x0000003000007945 */ /* 0x000fe80003800200 */
[----:B------:R-:W-:Y:S05]  /*17a0*/  @P4 BRA `(.L_x_24) ;  /* 0x0000000000044947 */ /* 0x000fea0003800000 */
[----:B------:R-:W-:Y:S05]  /*17b0*/  BPT.TRAP 0x1 ;  /* 0x000000040000795c */ /* 0x000fea0000300000 */
.L_x_24:
[----:B------:R-:W-:Y:S05]  /*17c0*/  BSYNC.RECONVERGENT B0 ;  /* 0x0000000000007941 */ /* 0x000fea0003800200 */
.L_x_23:
[----:B------:R-:W-:Y:S02]  /*17d0*/  UIADD3 UR6, UPT, UPT, UR17, 0x1, URZ ;  /* 0x0000000111067890 */ /* 0x000fe4000fffe0ff */
[----:B------:R-:W-:Y:S02]  /*17e0*/  ULEA UR32, UR17, UR4, 0xd ;  /* 0x0000000411207291 */ /* 0x000fe4000f8e68ff */
[----:B------:R-:W-:Y:S02]  /*17f0*/  UISETP.NE.AND UP0, UPT, UR6, 0x4, UPT ;  /* 0x000000040600788c */ /* 0x000fe4000bf05270 */
[----:B------:R-:W-:Y:S02]  /*1800*/  UIADD3 UR26, UP1, UPT, UR22, 0x80, URZ ;  /* 0x00000080161a7890 */ /* 0x000fe4000ff3e0ff */
[----:B------:R-:W-:Y:S02]  /*1810*/  USEL UR9, URZ, 0x1, UP0 ;  /* 0x00000001ff097887 */ /* 0x000fe40008000000 */
[----:B------:R-:W-:-:S02]  /*1820*/  USEL UR6, UR6, URZ, UP0 ;  /* 0x000000ff06067287 */ /* 0x000fc40008000000 */
[----:B------:R-:W-:Y:S02]  /*1830*/  UIADD3 UR20, UP0, UPT, UR22, 0x180, URZ ;  /* 0x0000018016147890 */ /* 0x000fe4000ff1e0ff */
[----:B------:R-:W-:Y:S01]  /*1840*/  ULEA UR8, UR6, UR4, 0x3 ;  /* 0x0000000406087291 */ /* 0x000fe2000f8e18ff */
[----:B------:R-:W-:Y:S01]  /*1850*/  LOP3.LUT R17, R17, UR9, RZ, 0x3c, !PT ;  /* 0x0000000911117c12 */ /* 0x000fe2000f8e3cff */
[----:B------:R-:W-:Y:S02]  /*1860*/  USHF.L.U32 UR34, UR16, 0x6, URZ ;  /* 0x0000000610227899 */ /* 0x000fe400080006ff */
[----:B------:R-:W-:Y:S01]  /*1870*/  UIADD3.X UR27, UPT, UPT, URZ, UR23, URZ, UP1, !UPT ;  /* 0x00000017ff1b7290 */ /* 0x000fe20008ffe4ff */
[----:B-1----:R-:W-:Y:S01]  /*1880*/  SHF.L.U32 R2, R17, 0x1f, RZ ;  /* 0x0000001f11027819 */ /* 0x002fe200000006ff */
[----:B------:R-:W-:Y:S02]  /*1890*/  UIADD3 UR32, UPT, UPT, UR32, 0x8800, URZ ;  /* 0x0000880020207890 */ /* 0x000fe4000fffe0ff */
[----:B------:R-:W-:Y:S01]  /*18a0*/  UIADD3.X UR21, UPT, UPT, URZ, UR23, URZ, UP0, !UPT ;  /* 0x00000017ff157290 */ /* 0x000fe200087fe4ff */
[----:B------:R1:W1:Y:S01]  /*18b0*/  SYNCS.PHASECHK.TRANS64.TRYWAIT P0, [UR8+0x20], R2 ;  /* 0x00002002ff0075a7 */ /* 0x0002620008001108 */
[----:B------:R-:W-:Y:S01]  /*18c0*/  ULEA UR8, UR17, UR4, 0xf ;  /* 0x0000000411087291 */ /* 0x000fe2000f8e78ff */
[----:B------:R-:W-:Y:S01]  /*18d0*/  UMOV UR18, 0x0 ;  /* 0x0000000000127882 */ /* 0x000fe20000000000 */
[----:B------:R-:W-:-:S02]  /*18e0*/  UMOV UR19, 0x10000000 ;  /* 0x1000000000137882 */ /* 0x000fc40000000000 */
[----:B------:R-:W-:Y:S01]  /*18f0*/  UIADD3 UR8, UPT, UPT, UR8, 0x10800, URZ ;  /* 0x0001080008087890 */ /* 0x000fe2000fffe0ff */
[----:B------:R1:W-:Y:S01]  /*1900*/  UTMALDG.3D [UR32], [UR26], desc[UR18] ;  /* 0x000012201a0075b4 */ /* 0x0003e20008011000 */
[----:B------:R-:W-:Y:S01]  /*1910*/  UMOV UR12, UR36 ;  /* 0x00000024000c7c82 */ /* 0x000fe20008000000 */
[----:B------:R-:W-:Y:S01]  /*1920*/  UMOV UR9, UR33 ;  /* 0x0000002100097c82 */ /* 0x000fe20008000000 */
[----:B------:R-:W-:Y:S01]  /*1930*/  UMOV UR10, UR34 ;  /* 0x00000022000a7c82 */ /* 0x000fe20008000000 */
[----:B------:R-:W-:Y:S01]  /*1940*/  UIADD3 UR16, UPT, UPT, UR16, 0x1, URZ ;  /* 0x0000000110107890 */ /* 0x000fe2000fffe0ff */
[----:B------:R-:W-:Y:S01]  /*1950*/  UMOV UR24, UR5 ;  /* 0x0000000500187c82 */ /* 0x000fe20008000000 */
[----:B------:R-:W-:Y:S02]  /*1960*/  UMOV UR17, UR6 ;  /* 0x0000000600117c82 */ /* 0x000fe40008000000 */
[----:B------:R1:W-:Y:S01]  /*1970*/  UTMALDG.3D [UR8], [UR20], desc[UR18] ;  /* 0x00001208140075b4 */ /* 0x0003e20008011000 */
[----:B------:R-:W-:-:S09]  /*1980*/  UISETP.NE.AND UP0, UPT, UR16, UR5, UPT ;  /* 0x000000051000728c */ /* 0x000fd2000bf05270 */
[----:B------:R-:W-:Y:S05]  /*1990*/  BRA.U UP0, `(.L_x_25) ;  /* 0xfffffffd00607547 */ /* 0x000fea000b83ffff */
.L_x_20:
[----:B-1----:R-:W-:Y:S01]  /*19a0*/  ULEA UR8, UR6, UR4, 0x3 ;  /* 0x0000000406087291 */ /* 0x002fe2000f8e18ff */
[----:B------:R-:W-:Y:S01]  /*19b0*/  SHF.L.U32 R2, R17, 0x1f, RZ ;  /* 0x0000001f11027819 */ /* 0x000fe200000006ff */
[----:B------:R-:W-:Y:S01]  /*19c0*/  @!P1 SYNCS.ARRIVE.TRANS64.A1T0 RZ, [UR4+0x88], RZ ;  /* 0x000088ffffff99a7 */ /* 0x000fe20008100004 */
[----:B------:R-:W-:-:S06]  /*19d0*/  UISETP.GT.AND UP0, UPT, UR15, UR14, UPT ;  /* 0x0000000e0f00728c */ /* 0x000fcc000bf04270 */
[----:B--2---:R1:W2:Y:S03]  /*19e0*/  SYNCS.PHASECHK.TRANS64.TRYWAIT P0, [UR8+0x20], R2 ;  /* 0x00002002ff0075a7 */ /* 0x0042a60008001108 */
[----:B------:R-:W-:Y:S05]  /*19f0*/  BRA.U !UP0, `(.L_x_26) ;  /* 0x0000000108ac7547 */ /* 0x000fea000b800000 */
[----:B------:R-:W-:Y:S01]  /*1a00*/  UIADD3 UR21, UPT, UPT, UR7, UR24, URZ ;  /* 0x0000001807157290 */ /* 0x000fe2000fffe0ff */
[----:B------:R-:W-:-:S11]  /*1a10*/  UMOV UR25, UR6 ;  /* 0x0000000600197c82 */ /* 0x000fd60008000000 */
.L_x_31:
[----:B-1----:R-:W-:Y:S01]  /*1a20*/  ULEA UR17, UR25, UR4, 0x3 ;  /* 0x0000000419117291 */ /* 0x002fe2000f8e18ff */
[----:B--2---:R-:W-:Y:S01]  /*1a30*/  @!P5 MOV R3, 0xa000 ;  /* 0x0000a0000003d802 */ /* 0x004fe20000000f00 */
[----:B--2---:R-:W-:Y:S10]  /*1a40*/  @P0 BRA `(.L_x_27) ;  /* 0x00000000000c0947 */ /* 0x004ff40003800000 */
[----:B------:R-:W-:-:S04]  /*1a50*/  SHF.L.U32 R4, R17, 0x1f, RZ ;  /* 0x0000001f11047819 */ /* 0x000fc800000006ff */
[----:B------:R-:W2:Y:S02]  /*1a60*/  SYNCS.PHASECHK.TRANS64.TRYWAIT P0, [UR17+0x20], R4 ;  /* 0x00002004ff0075a7 */ /* 0x000ea40008001111 */
[----:B--2---:R-:W-:Y:S05]  /*1a70*/  @!P0 BRA `(.L_x_28) ;  /* 0x0000007400248947 */ /* 0x004fea0003800000 */
.L_x_27:
[----:B------:R2:W-:Y:S01]  /*1a80*/  @!P5 SYNCS.ARRIVE.TRANS64 RZ, [UR17], R3 ;  /* 0x00000003ffffd9a7 */ /* 0x0005e20008000011 */
[----:B------:R-:W-:Y:S04]  /*1a90*/  BSSY.RECONVERGENT B0, `(.L_x_29) ;  /* 0x0000003000007945 */ /* 0x000fe80003800200 */
[----:B------:R-:W-:Y:S05]  /*1aa0*/  @P4 BRA `(.L_x_30) ;  /* 0x0000000000044947 */ /* 0x000fea0003800000 */
[----:B------:R-:W-:Y:S05]  /*1ab0*/  BPT.TRAP 0x1 ;  /* 0x000000040000795c */ /* 0x000fea0000300000 */
.L_x_30:
[----:B------:R-:W-:Y:S05]  /*1ac0*/  BSYNC.RECONVERGENT B0 ;  /* 0x0000000000007941 */ /* 0x000fea0003800200 */
.L_x_29:
        /* <DEDUP_REMOVED lines=10> */
[----:B------:R-:W-:Y:S01]  /*1b70*/  UIADD3 UR16, UPT, UPT, UR16, 0x8800, URZ ;  /* 0x0000880010107890 */ /* 0x000fe2000fffe0ff */
[----:B-1----:R-:W-:Y:S01]  /*1b80*/  SHF.L.U32 R2, R17, 0x1f, RZ ;  /* 0x0000001f11027819 */ /* 0x002fe200000006ff */
[----:B------:R-:W-:Y:S02]  /*1b90*/  UIADD3.X UR31, UPT, UPT, URZ, UR23, URZ, UP1, !UPT ;  /* 0x00000017ff1f7290 */ /* 0x000fe40008ffe4ff */
[----:B------:R-:W-:Y:S01]  /*1ba0*/  UIADD3.X UR29, UPT, UPT, URZ, UR23, URZ, UP0, !UPT ;  /* 0x00000017ff1d7290 */ /* 0x000fe200087fe4ff */
[----:B------:R1:W1:Y:S01]  /*1bb0*/  SYNCS.PHASECHK.TRANS64.TRYWAIT P0, [UR8+0x20], R2 ;  /* 0x00002002ff0075a7 */ /* 0x0002620008001108 */
[----:B------:R-:W-:Y:S01]  /*1bc0*/  ULEA UR8, UR25, UR4, 0xf ;  /* 0x0000000419087291 */ /* 0x000fe2000f8e78ff */
[----:B------:R-:W-:Y:S01]  /*1bd0*/  UMOV UR26, 0x0 ;  /* 0x00000000001a7882 */ /* 0x000fe20000000000 */
[----:B------:R-:W-:-:S02]  /*1be0*/  UMOV UR27, 0x10000000 ;  /* 0x10000000001b7882 */ /* 0x000fc40000000000 */
[----:B------:R-:W-:Y:S01]  /*1bf0*/  UIADD3 UR8, UPT, UPT, UR8, 0x10800, URZ ;  /* 0x0001080008087890 */ /* 0x000fe2000fffe0ff */
[----:B------:R-:W-:Y:S01]  /*1c00*/  UMOV UR19, UR35 ;  /* 0x0000002300137c82 */ /* 0x000fe20008000000 */
[----:B------:R-:W-:Y:S01]  /*1c10*/  UMOV UR20, UR36 ;  /* 0x0000002400147c82 */ /* 0x000fe20008000000 */
[----:B------:R-:W-:Y:S01]  /*1c20*/  UMOV UR12, UR36 ;  /* 0x00000024000c7c82 */ /* 0x000fe20008000000 */
[----:B------:R-:W-:Y:S01]  /*1c30*/  UMOV UR9, UR17 ;  /* 0x0000001100097c82 */ /* 0x000fe20008000000 */
[----:B------:R-:W-:Y:S01]  /*1c40*/  UMOV UR10, UR18 ;  /* 0x00000012000a7c82 */ /* 0x000fe20008000000 */
[----:B------:R1:W-:Y:S01]  /*1c50*/  UTMALDG.3D [UR16], [UR30], desc[UR26] ;  /* 0x00001a101e0075b4 */ /* 0x0003e20008011000 */
[----:B------:R-:W-:Y:S01]  /*1c60*/  UIADD3 UR24, UPT, UPT, UR24, 0x1, URZ ;  /* 0x0000000118187890 */ /* 0x000fe2000fffe0ff */
[----:B------:R-:W-:-:S03]  /*1c70*/  UMOV UR25, UR6 ;  /* 0x0000000600197c82 */ /* 0x000fc60008000000 */
[----:B------:R-:W-:Y:S01]  /*1c80*/  UISETP.NE.AND UP0, UPT, UR24, UR21, UPT ;  /* 0x000000151800728c */ /* 0x000fe2000bf05270 */
[----:B------:R1:W-:Y:S08]  /*1c90*/  UTMALDG.3D [UR8], [UR28], desc[UR26] ;  /* 0x00001a081c0075b4 */ /* 0x0003f00008011000 */
[----:B------:R-:W-:Y:S05]  /*1ca0*/  BRA.U UP0, `(.L_x_31) ;  /* 0xfffffffd005c7547 */ /* 0x000fea000b83ffff */
.L_x_26:
[C---:B-1----:R-:W-:Y:S01]  /*1cb0*/  LEA R2, R16.reuse, UR4, 0x3 ;  /* 0x0000000410027c11 */ /* 0x042fe2000f8e18ff */
[----:B------:R-:W-:Y:S01]  /*1cc0*/  NOP ;  /* 0x0000000000007918 */ /* 0x000fe20000000000 */
[----:B--2---:R-:W-:Y:S02]  /*1cd0*/  SHF.L.U32 R3, R13, 0x1f, RZ ;  /* 0x0000001f0d037819 */ /* 0x004fe400000006ff */
[----:B------:R-:W-:Y:S02]  /*1ce0*/  LEA R4, R16, UR4, 0x4 ;  /* 0x0000000410047c11 */ /* 0x000fe4000f8e20ff */
[----:B------:R-:W1:Y:S02]  /*1cf0*/  SYNCS.PHASECHK.TRANS64.TRYWAIT P0, [R2+URZ+0x90], R3 ;  /* 0x00009003020075a7 */ /* 0x000e6400080011ff */
[----:B-1----:R-:W-:Y:S05]  /*1d00*/  @!P0 BRA `(.L_x_32) ;  /* 0x0000007000988947 */ /* 0x002fea0003800000 */
.L_x_134:
[----:B------:R-:W2:Y:S01]  /*1d10*/  LDS.128 R4, [R4+0x120] ;  /* 0x0001200004047984 */ /* 0x000ea20000000c00 */
[----:B---3--:R-:W-:Y:S01]  /*1d20*/  ISETP.GE.AND P0, PT, R40, 0x1, PT ;  /* 0x000000012800780c */ /* 0x008fe20003f06270 */
[----:B-1----:R-:W-:Y:S01]  /*1d30*/  VIADD R2, R2, 0xa0 ;  /* 0x000000a002027836 */ /* 0x002fe20000000000 */
[----:B------:R-:W-:Y:S01]  /*1d40*/  @!PT LDS RZ, [RZ] ;  /* 0x00000000fffff984 */ /* 0x000fe20000000800 */
[----:B------:R-:W-:Y:S01]  /*1d50*/  @!PT LDS RZ, [RZ] ;  /* 0x00000000fffff984 */ /* 0x000fe20000000800 */
[----:B------:R-:W-:Y:S01]  /*1d60*/  @!PT LDS RZ, [RZ] ;  /* 0x00000000fffff984 */ /* 0x000fe20000000800 */
[----:B------:R-:W-:Y:S01]  /*1d70*/  @!PT LDS RZ, [RZ] ;  /* 0x00000000fffff984 */ /* 0x000fe20000000800 */
[----:B------:R1:W-:Y:S06]  /*1d80*/  MEMBAR.ALL.CTA ;  /* 0x0000000000007992 */ /* 0x0003ec0000008000 */
[----:B-1----:R-:W1:Y:S01]  /*1d90*/  FENCE.VIEW.ASYNC.S ;  /* 0x00000000000073c6 */ /* 0x002e620000000000 */
[----:B------:R-:W-:-:S04]  /*1da0*/  PRMT R2, RZ, 0x654, R2 ;  /* 0x00000654ff027816 */ /* 0x000fc80000000002 */
[----:B-1----:R1:W-:Y:S01]  /*1db0*/  SYNCS.ARRIVE.TRANS64.RED.A1T0 RZ, [R2+URZ], RZ ;  /* 0x000000ff02ff79a7 */ /* 0x0023e200081004ff */
[----:B--2---:R-:W-:-:S13]  /*1dc0*/  LOP3.LUT P2, RZ, R6, 0x1, RZ, 0xc0, !PT ;  /* 0x0000000106ff7812 */ /* 0x004fda000784c0ff */
[----:B------:R-:W-:Y:S01]  /*1dd0*/  @P2 SHF.R.U32.HI R3, RZ, 0x10, R5 ;  /* 0x00000010ff032819 */ /* 0x000fe20000011605 */
[----:B------:R-:W-:Y:S01]  /*1de0*/  VOTEU.ANY UP0, P2 ;  /* 0x0000000000ff7886 */ /* 0x000fe20001000100 */
[----:B------:R-:W-:Y:S02]  /*1df0*/  @P2 MOV R10, R4 ;  /* 0x00000004000a2202 */ /* 0x000fe40000000f00 */
[----:B------:R-:W-:Y:S02]  /*1e00*/  @P2 R2UR.BROADCAST UR8, R3 ;  /* 0x00000000030822ca */ /* 0x000fe400008e0000 */
[----:B------:R-:W-:-:S11]  /*1e10*/  @P2 LOP3.LUT R9, R5, 0xffff, RZ, 0xc0, !PT ;  /* 0x0000ffff05092812 */ /* 0x000fd600078ec0ff */
[----:B------:R-:W-:Y:S01]  /*1e20*/  @UP0 UMOV UR36, UR8 ;  /* 0x0000000800240c82 */ /* 0x000fe20008000000 */
[----:B-1----:R-:W-:Y:S05]  /*1e30*/  @!P0 BRA `(.L_x_33) ;  /* 0x0000000000b88947 */ /* 0x002fea0003800000 */
[----:B------:R-:W4:Y:S01]  /*1e40*/  LDC.64 R4, c[0x0][0xb18] ;  /* 0x0002c600ff047b82 */ /* 0x000f220000000a00 */
[----:B------:R-:W-:-:S07]  /*1e50*/  ISETP.NE.AND P3, PT, R40, 0x1, PT ;  /* 0x000000012800780c */ /* 0x000fce0003f65270 */
[----:B------:R-:W1:Y:S08]  /*1e60*/  LDC.64 R6, c[0x0][0xb10] ;  /* 0x0002c400ff067b82 */ /* 0x000e700000000a00 */
[----:B------:R-:W2:Y:S08]  /*1e70*/  LDC R14, c[0x0][0xb20] ;  /* 0x0002c800ff0e7b82 */ /* 0x000eb00000000800 */
[----:B------:R-:W3:Y:S01]  /*1e80*/  LDC R15, c[0x0][0xb0c] ;  /* 0x0002c300ff0f7b82 */ /* 0x000ee20000000800 */
[----:B----4-:R-:W-:Y:S01]  /*1e90*/  IMAD.HI.U32 R19, R0, R5, RZ ;  /* 0x0000000500137227 */ /* 0x010fe200078e00ff */
[----:B------:R-:W-:-:S03]  /*1ea0*/  ISETP.NE.AND P0, PT, R4, 0x1, PT ;  /* 0x000000010400780c */ /* 0x000fc60003f05270 */
[----:B------:R-:W-:-:S03]  /*1eb0*/  IMAD.HI.U32 R5, R9, R5, RZ ;  /* 0x0000000509057227 */ /* 0x000fc600078e00ff */
[----:B------:R-:W4:Y:S01]  /*1ec0*/  LDC.64 R2, c[0x0][0xb28] ;  /* 0x0002ca00ff027b82 */ /* 0x000f220000000a00 */
[----:B-1----:R-:W-:-:S04]  /*1ed0*/  IMAD.HI.U32 R20, R8, R6, RZ ;  /* 0x0000000608147227 */ /* 0x002fc800078e00ff */
[----:B------:R-:W-:Y:S01]  /*1ee0*/  IMAD.HI.U32 R21, R10, R6, RZ ;  /* 0x000000060a157227 */ /* 0x000fe200078e00ff */
[----:B------:R-:W-:Y:S02]  /*1ef0*/  SHF.R.U32.HI R20, RZ, R7, R20 ;  /* 0x00000007ff147219 */ /* 0x000fe40000011614 */
[-C--:B--2---:R-:W-:Y:S02]  /*1f00*/  SHF.R.U32.HI R19, RZ, R14.reuse, R19 ;  /* 0x0000000eff137219 */ /* 0x084fe40000011613 */
[----:B------:R-:W-:Y:S02]  /*1f10*/  SHF.R.U32.HI R5, RZ, R14, R5 ;  /* 0x0000000eff057219 */ /* 0x000fe40000011605 */
[----:B------:R-:W-:Y:S02]  /*1f20*/  SEL R19, R0, R19, !P0 ;  /* 0x0000001300137207 */ /* 0x000fe40004000000 */
[----:B------:R-:W-:Y:S02]  /*1f30*/  SHF.R.U32.HI R21, RZ, R7, R21 ;  /* 0x00000007ff157219 */ /* 0x000fe40000011615 */
[----:B---3--:R-:W-:-:S02]  /*1f40*/  ISETP.NE.AND P1, PT, R15, 0x1, PT ;  /* 0x000000010f00780c */ /* 0x008fc40003f25270 */
[----:B------:R-:W-:Y:S02]  /*1f50*/  SEL R5, R9, R5, !P0 ;  /* 0x0000000509057207 */ /* 0x000fe40004000000 */
[----:B------:R-:W-:Y:S02]  /*1f60*/  SEL R20, R8, R20, !P1 ;  /* 0x0000001408147207 */ /* 0x000fe40004800000 */
[----:B------:R-:W-:Y:S01]  /*1f70*/  SEL R21, R10, R21, !P1 ;  /* 0x000000150a157207 */ /* 0x000fe20004800000 */
[----:B----4-:R-:W-:-:S04]  /*1f80*/  IMAD.HI.U32 R18, R19, R2, RZ ;  /* 0x0000000213127227 */ /* 0x010fc800078e00ff */
        /* <DEDUP_REMOVED lines=10> */
[----:B------:R-:W-:-:S04]  /*2030*/  @!P0 IMAD.HI.U32 R7, R21, R2, RZ ;  /* 0x0000000215078227 */ /* 0x000fc800078e00ff */
[----:B------:R-:W-:Y:S01]  /*2040*/  IMAD.MOV R2, RZ, RZ, -R6 ;  /* 0x000000ffff027224 */ /* 0x000fe200078e0a06 */
[----:B------:R-:W-:Y:S02]  /*2050*/  @!P0 SHF.R.U32.HI R3, RZ, R3, R7 ;  /* 0x00000003ff038219 */ /* 0x000fe40000011607 */
[----:B------:R-:W-:Y:S01]  /*2060*/  IADD3 R7, PT, PT, -R5, RZ, RZ ;  /* 0x000000ff05077210 */ /* 0x000fe20007ffe1ff */
[----:B------:R-:W-:Y:S01]  /*2070*/  IMAD R2, R40, R2, R5 ;  /* 0x0000000228027224 */ /* 0x000fe200078e0205 */
        /* <DEDUP_REMOVED lines=10> */
.L_x_33:
[----:B------:R-:W1:Y:S02]  /*2120*/  LDCU UR8, c[0x0][0xb30] ;  /* 0x00016600ff0877ac */ /* 0x000e640008000800 */
[----:B-1----:R-:W-:-:S09]  /*2130*/  UISETP.NE.AND UP0, UPT, UR8, 0x1, UPT ;  /* 0x000000010800788c */ /* 0x002fd2000bf05270 */
[----:B------:R-:W-:Y:S05]  /*2140*/  BRA.U UP0, `(.L_x_34) ;  /* 0x0000000100407547 */ /* 0x000fea000b800000 */
[----:B------:R-:W1:Y:S08]  /*2150*/  LDC.64 R4, c[0x0][0xb10] ;  /* 0x0002c400ff047b82 */ /* 0x000e700000000a00 */
[----:B------:R-:W2:Y:S08]  /*2160*/  LDC.64 R2, c[0x0][0xb18] ;  /* 0x0002c600ff027b82 */ /* 0x000eb00000000a00 */
[----:B------:R-:W3:Y:S08]  /*2170*/  LDC R6, c[0x0][0xb20] ;  /* 0x0002c800ff067b82 */ /* 0x000ef00000000800 */
[----:B------:R-:W4:Y:S01]  /*2180*/  LDC R7, c[0x0][0xb0c] ;  /* 0x0002c300ff077b82 */ /* 0x000f220000000800 */
[----:B-1----:R-:W-:-:S05]  /*2190*/  IMAD.HI.U32 R4, R10, R4, RZ ;  /* 0x000000040a047227 */ /* 0x002fca00078e00ff */
[----:B------:R-:W-:Y:S01]  /*21a0*/  SHF.R.U32.HI R4, RZ, R5, R4 ;  /* 0x00000005ff047219 */ /* 0x000fe20000011604 */
[----:B--2---:R-:W-:Y:S01]  /*21b0*/  IMAD.HI.U32 R3, R9, R3, RZ ;  /* 0x0000000309037227 */ /* 0x004fe200078e00ff */
[----:B------:R-:W-:-:S04]  /*21c0*/  ISETP.NE.AND P0, PT, R2, 0x1, PT ;  /* 0x000000010200780c */ /* 0x000fc80003f05270 */
[----:B---3--:R-:W-:-:S04]  /*21d0*/  SHF.R.U32.HI R3, RZ, R6, R3 ;  /* 0x00000006ff037219 */ /* 0x008fc80000011603 */
[----:B------:R-:W-:Y:S02]  /*21e0*/  SEL R3, R9, R3, !P0 ;  /* 0x0000000309037207 */ /* 0x000fe40004000000 */
[----:B----4-:R-:W-:-:S04]  /*21f0*/  ISETP.NE.AND P1, PT, R7, 0x1, PT ;  /* 0x000000010700780c */ /* 0x010fc80003f25270 */
[----:B------:R-:W-:-:S05]  /*2200*/  SEL R4, R10, R4, !P1 ;  /* 0x000000040a047207 */ /* 0x000fca0004800000 */
[----:B------:R-:W-:Y:S02]  /*2210*/  IMAD.IADD R5, R3, 0x1, -R4 ;  /* 0x0000000103057824 */ /* 0x000fe400078e0a04 */
[----:B------:R-:W-:Y:S02]  /*2220*/  IMAD.IADD R3, R4, 0x1, -R3 ;  /* 0x0000000104037824 */ /* 0x000fe400078e0a03 */
[----:B------:R-:W-:Y:S02]  /*2230*/  IMAD R10, R5, R7, R10 ;  /* 0x00000007050a7224 */ /* 0x000fe400078e020a */
[----:B------:R-:W-:-:S07]  /*2240*/  IMAD R9, R3, R2, R9 ;  /* 0x0000000203097224 */ /* 0x000fce00078e0209 */
.L_x_34:
[----:B------:R-:W-:Y:S01]  /*2250*/  VIADD R16, R16, 0x1 ;  /* 0x0000000110107836 */ /* 0x000fe20000000000 */
[----:B------:R-:W-:Y:S01]  /*2260*/  PLOP3.LUT P1, PT, PT, PT, PT, 0x80, 0x8 ;  /* 0x000000000008781c */ /* 0x000fe20003f2f070 */
[----:B------:R-:W-:Y:S02]  /*2270*/  IMAD.IADD R15, R10, 0x1, R87 ;  /* 0x000000010a0f7824 */ /* 0x000fe400078e0257 */
[----:B------:R-:W-:Y:S01]  /*2280*/  IMAD.IADD R14, R9, 0x1, R86 ;  /* 0x00000001090e7824 */ /* 0x000fe200078e0256 */
[----:B------:R-:W-:-:S04]  /*2290*/  ISETP.NE.AND P0, PT, R16, 0x2, PT ;  /* 0x000000021000780c */ /* 0x000fc80003f05270 */
[----:B------:R-:W-:Y:S02]  /*22a0*/  SEL R2, RZ, 0x1, P0 ;  /* 0x00000001ff027807 */ /* 0x000fe40000000000 */
[----:B------:R-:W-:Y:S02]  /*22b0*/  SEL R16, R16, RZ, P0 ;  /* 0x000000ff10107207 */ /* 0x000fe40000000000 */
[----:B------:R-:W-:Y:S01]  /*22c0*/  LOP3.LUT R13, R13, R2, RZ, 0x3c, !PT ;  /* 0x000000020d0d7212 */ /* 0x000fe200078e3cff */
[----:B------:R-:W-:Y:S06]  /*22d0*/  @P2 BRA `(.L_x_35) ;  /* 0xfffffff000982947 */ /* 0x000fec000383ffff */
[----:B------:R-:W-:Y:S01]  /*22e0*/  UIADD3 UR4, UPT, UPT, UR4, 0x20, URZ ;  /* 0x0000002004047890 */ /* 0x000fe2000fffe0ff */
[----:B------:R-:W-:-:S03]  /*22f0*/  SHF.L.U32 R2, R17, 0x1f, RZ ;  /* 0x0000001f11027819 */ /* 0x000fc600000006ff */
[----:B------:R-:W-:-:S09]  /*2300*/  ULEA UR5, UR6, UR4, 0x3 ;  /* 0x0000000406057291 */ /* 0x000fd2000f8e18ff */
[----:B------:R-:W1:Y:S02]  /*2310*/  SYNCS.PHASECHK.TRANS64.TRYWAIT P0, [UR5], R2 ;  /* 0x00000002ff0075a7 */ /* 0x000e640008001105 */
[----:B-1----:R-:W-:Y:S05]  /*2320*/  @!P0 BRA `(.L_x_36) ;  /* 0x0000006c00248947 */ /* 0x002fea0003800000 */
.L_x_136:
[----:B------:R-:W-:-:S04]  /*2330*/  UIADD3 UR6, UPT, UPT, UR6, 0x1, URZ ;  /* 0x0000000106067890 */ /* 0x000fc8000fffe0ff */
[----:B------:R-:W-:-:S04]  /*2340*/  UISETP.NE.AND UP0, UPT, UR6, 0x4, UPT ;  /* 0x000000040600788c */ /* 0x000fc8000bf05270 */
[----:B------:R-:W-:Y:S02]  /*2350*/  USEL UR7, URZ, 0x1, UP0 ;  /* 0x00000001ff077887 */ /* 0x000fe40008000000 */
[----:B------:R-:W-:-:S04]  /*2360*/  USEL UR6, UR6, URZ, UP0 ;  /* 0x000000ff06067287 */ /* 0x000fc80008000000 */
[----:B------:R-:W-:Y:S01]  /*2370*/  ULEA UR5, UR6, UR4, 0x3 ;  /* 0x0000000406057291 */ /* 0x000fe2000f8e18ff */
[----:B-1----:R-:W-:-:S04]  /*2380*/  LOP3.LUT R2, R17, UR7, RZ, 0x3c, !PT ;  /* 0x0000000711027c12 */ /* 0x002fc8000f8e3cff */
[----:B------:R-:W-:-:S04]  /*2390*/  SHF.L.U32 R3, R2, 0x1f, RZ ;  /* 0x0000001f02037819 */ /* 0x000fc800000006ff */
[----:B------:R-:W1:Y:S02]  /*23a0*/  SYNCS.PHASECHK.TRANS64.TRYWAIT P0, [UR5], R3 ;  /* 0x00000003ff0075a7 */ /* 0x000e640008001105 */
[----:B-1----:R-:W-:Y:S05]  /*23b0*/  @!P0 BRA `(.L_x_37) ;  /* 0x0000006c00188947 */ /* 0x002fea0003800000 */
.L_x_138:
[----:B------:R-:W-:-:S04]  /*23c0*/  UIADD3 UR6, UPT, UPT, UR6, 0x1, URZ ;  /* 0x0000000106067890 */ /* 0x000fc8000fffe0ff */
[----:B------:R-:W-:-:S04]  /*23d0*/  UISETP.NE.AND UP0, UPT, UR6, 0x4, UPT ;  /* 0x000000040600788c */ /* 0x000fc8000bf05270 */
[----:B------:R-:W-:Y:S02]  /*23e0*/  USEL UR7, URZ, 0x1, UP0 ;  /* 0x00000001ff077887 */ /* 0x000fe40008000000 */
[----:B------:R-:W-:-:S04]  /*23f0*/  USEL UR6, UR6, URZ, UP0 ;  /* 0x000000ff06067287 */ /* 0x000fc80008000000 */
[----:B------:R-:W-:Y:S01]  /*2400*/  ULEA UR5, UR6, UR4, 0x3 ;  /* 0x0000000406057291 */ /* 0x000fe2000f8e18ff */
[----:B------:R-:W-:-:S04]  /*2410*/  LOP3.LUT R2, R2, UR7, RZ, 0x3c, !PT ;  /* 0x0000000702027c12 */ /* 0x000fc8000f8e3cff */
[----:B-1----:R-:W-:-:S04]  /*2420*/  SHF.L.U32 R3, R2, 0x1f, RZ ;  /* 0x0000001f02037819 */ /* 0x002fc800000006ff */
[----:B------:R-:W1:Y:S02]  /*2430*/  SYNCS.PHASECHK.TRANS64.TRYWAIT P0, [UR5], R3 ;  /* 0x00000003ff0075a7 */ /* 0x000e640008001105 */
[----:B-1----:R-:W-:Y:S05]  /*2440*/  @!P0 BRA `(.L_x_38) ;  /* 0x0000006c000c8947 */ /* 0x002fea0003800000 */
.L_x_140:
[----:B------:R-:W-:-:S04]  /*2450*/  UIADD3 UR6, UPT, UPT, UR6, 0x1, URZ ;  /* 0x0000000106067890 */ /* 0x000fc8000fffe0ff */
[----:B------:R-:W-:-:S04]  /*2460*/  UISETP.NE.AND UP0, UPT, UR6, 0x4, UPT ;  /* 0x000000040600788c */ /* 0x000fc8000bf05270 */
[----:B------:R-:W-:Y:S02]  /*2470*/  USEL UR5, URZ, 0x1, UP0 ;  /* 0x00000001ff057887 */ /* 0x000fe40008000000 */
[----:B------:R-:W-:-:S04]  /*2480*/  USEL UR6, UR6, URZ, UP0 ;  /* 0x000000ff06067287 */ /* 0x000fc80008000000 */
[----:B------:R-:W-:Y:S01]  /*2490*/  ULEA UR6, UR6, UR4, 0x3 ;  /* 0x0000000406067291 */ /* 0x000fe2000f8e18ff */
[----:B------:R-:W-:-:S04]  /*24a0*/  LOP3.LUT R2, R2, UR5, RZ, 0x3c, !PT ;  /* 0x0000000502027c12 */ /* 0x000fc8000f8e3cff */
[----:B------:R-:W-:Y:S01]  /*24b0*/  SHF.L.U32 R2, R2, 0x1f, RZ ;  /* 0x0000001f02027819 */ /* 0x000fe200000006ff */
[----:B-1--4-:R-:W-:-:S07]  /*24c0*/  IMAD.U32 R0, RZ, RZ, UR6 ;  /* 0x00000006ff007e24 */ /* 0x012fce000f8e00ff */
.L_x_39:
[----:B-1----:R1:W2:Y:S02]  /*24d0*/  SYNCS.PHASECHK.TRANS64.TRYWAIT P0, [R0+URZ], R2 ;  /* 0x00000002000075a7 */ /* 0x0022a400080011ff */
[----:B--2---:R-:W-:Y:S05]  /*24e0*/  @!P0 NANOSLEEP.SYNCS 0x989680 ;  /* 0x009896800000895d */ /* 0x004fea0003900000 */
[----:B------:R-:W2:Y:S02]  /*24f0*/  @!P0 SYNCS.PHASECHK.TRANS64 P0, [R0+URZ], R2 ;  /* 0x00000002000085a7 */ /* 0x000ea400080010ff */
[----:B--2---:R-:W-:Y:S05]  /*2500*/  @P0 EXIT ;  /* 0x000000000000094d */ /* 0x004fea0003800000 */
[----:B------:R-:W-:Y:S05]  /*2510*/  BRA `(.L_x_39) ;  /* 0xfffffffc00ec7947 */ /* 0x000fea000383ffff */
.L_x_17:
[----:B------:R-:W-:-:S04]  /*2520*/  UISETP.NE.AND UP1, UPT, UR37, URZ, UPT ;  /* 0x000000ff2500728c */ /* 0x000fc8000bf25270 */
[----:B------:R-:W-:-:S09]  /*2530*/  UISETP.NE.OR UP1, UPT, UR8, 0x1, UP1 ;  /* 0x000000010800788c */ /* 0x000fd20008f25670 */
[----:B------:R-:W-:Y:S05]  /*2540*/  BRA.U UP1, `(.L_x_40) ;  /* 0x0000000501487547 */ /* 0x000fea000b800000 */
[----:B------:R-:W-:Y:S01]  /*2550*/  ISETP.NE.AND P2, PT, R2, RZ, PT ;  /* 0x000000ff0200720c */ /* 0x000fe20003f45270 */
[----:B------:R-:W-:Y:S01]  /*2560*/  IMAD.MOV.U32 R12, RZ, RZ, 0x1 ;  /* 0x00000001ff0c7424 */ /* 0x000fe200078e00ff */
[----:B------:R-:W-:Y:S02]  /*2570*/  CS2R R10, SRZ ;  /* 0x00000000000a7805 */ /* 0x000fe4000001ff00 */
[----:B------:R-:W-:Y:S01]  /*2580*/  CS2R R8, SRZ ;  /* 0x0000000000087805 */ /* 0x000fe2000001ff00 */
[----:B------:R-:W-:Y:S01]  /*2590*/  UMOV UR4, 0x400 ;  /* 0x0000040000047882 */ /* 0x000fe20000000000 */
[----:B------:R-:W-:Y:S01]  /*25a0*/  UMOV UR6, URZ ;  /* 0x000000ff00067c82 */ /* 0x000fe20008000000 */
[----:B------:R-:W-:-:S12]  /*25b0*/  ULEA UR37, UR37, UR4, 0x18 ;  /* 0x0000000425257291 */ /* 0x000fd8000f8ec0ff */
.L_x_44:
[----:B------:R-:W-:Y:S02]  /*25c0*/  LEA R0, R8, UR37, 0x3 ;  /* 0x0000002508007c11 */ /* 0x000fe4000f8e18ff */
[----:B------:R-:W-:-:S03]  /*25d0*/  SHF.L.U32 R4, R9, 0x1f, RZ ;  /* 0x0000001f09047819 */ /* 0x000fc600000006ff */
[----:B------:R-:W-:Y:S01]  /*25e0*/  VIADD R5, R0, 0x100 ;  /* 0x0000010000057836 */ /* 0x000fe20000000000 */
[----:B------:R-:W1:Y:S02]  /*25f0*/  SYNCS.PHASECHK.TRANS64.TRYWAIT P0, [R0+URZ+0xf0], R4 ;  /* 0x0000f004000075a7 */ /* 0x000e6400080011ff */
[----:B-1----:R-:W-:Y:S05]  /*2600*/  @!P0 BRA `(.L_x_41) ;  /* 0x0000006800b48947 */ /* 0x002fea0003800000 */
.L_x_141:
[----:B------:R-:W-:Y:S01]  /*2610*/  ULEA UR5, UR6, UR37, 0x3 ;  /* 0x0000002506057291 */ /* 0x000fe2000f8e18ff */
[----:B-1----:R-:W-:Y:S01]  /*2620*/  PRMT R0, RZ, 0x654, R5 ;  /* 0x00000654ff007816 */ /* 0x002fe20000000005 */
[----:B------:R-:W-:Y:S01]  /*2630*/  @!P2 IMAD.MOV.U32 R4, RZ, RZ, 0x10 ;  /* 0x00000010ff04a424 */ /* 0x000fe200078e00ff */
[----:B------:R-:W-:Y:S01]  /*2640*/  SHF.L.U32 R5, R12, 0x1f, RZ ;  /* 0x0000001f0c057819 */ /* 0x000fe200000006ff */
[----:B------:R-:W-:Y:S01]  /*2650*/  UIADD3 UR4, UPT, UPT, UR5, 0x90, URZ ;  /* 0x0000009005047890 */ /* 0x000fe2000fffe0ff */
[----:B------:R1:W-:Y:S05]  /*2660*/  SYNCS.ARRIVE.TRANS64.RED.A1T0 RZ, [R0+URZ], RZ ;  /* 0x000000ff00ff79a7 */ /* 0x0003ea00081004ff */
[----:B------:R-:W-:Y:S01]  /*2670*/  IMAD.U32 R6, RZ, RZ, UR4 ;  /* 0x00000004ff067e24 */ /* 0x000fe2000f8e00ff */
[----:B------:R-:W2:Y:S04]  /*2680*/  SYNCS.PHASECHK.TRANS64.TRYWAIT P0, [UR5+0xa0], R5 ;  /* 0x0000a005ff0075a7 */ /* 0x000ea80008001105 */
[----:B------:R-:W-:Y:S01]  /*2690*/  PRMT R6, R2, 0x654, R6 ;  /* 0x0000065402067816 */ /* 0x000fe20000000006 */
[----:B-12---:R-:W-:Y:S06]  /*26a0*/  @!P0 BRA `(.L_x_42) ;  /* 0x0000006800a08947 */ /* 0x006fec0003800000 */
.L_x_143:
[----:B------:R-:W-:Y:S01]  /*26b0*/  ULEA UR4, UR6, UR37, 0x4 ;  /* 0x0000002506047291 */ /* 0x000fe2000f8e20ff */
[----:B------:R-:W-:Y:S01]  /*26c0*/  SEL R3, R6, R3, !P2 ;  /* 0x0000000306037207 */ /* 0x000fe20005000000 */
[----:B------:R-:W-:Y:S01]  /*26d0*/  UIADD3 UR5, UPT, UPT, UR5, 0x90, URZ ;  /* 0x0000009005057890 */ /* 0x000fe2000fffe0ff */
[----:B-1----:R-:W-:Y:S01]  /*26e0*/  LEA R0, R11, UR37, 0x3 ;  /* 0x000000250b007c11 */ /* 0x002fe2000f8e18ff */
[----:B------:R-:W-:Y:S01]  /*26f0*/  UIADD3 UR4, UPT, UPT, UR4, 0x120, URZ ;  /* 0x0000012004047890 */ /* 0x000fe2000fffe0ff */
[----:B------:R1:W-:Y:S01]  /*2700*/  @!P2 SYNCS.ARRIVE.TRANS64.RED RZ, [R3+URZ], R4 ;  /* 0x0000000403ffa9a7 */ /* 0x0003e200080004ff */
[----:B------:R-:W-:Y:S01]  /*2710*/  UIADD3 UR6, UPT, UPT, UR6, 0x1, URZ ;  /* 0x0000000106067890 */ /* 0x000fe2000fffe0ff */
[----:B------:R-:W-:-:S03]  /*2720*/  VIADD R8, R8, 0x1 ;  /* 0x0000000108087836 */ /* 0x000fc60000000000 */
[----:B------:R-:W-:Y:S02]  /*2730*/  UISETP.NE.AND UP0, UPT, UR6, 0x2, UPT ;  /* 0x000000020600788c */ /* 0x000fe4000bf05270 */
[----:B------:R-:W-:Y:S01]  /*2740*/  ISETP.NE.AND P0, PT, R8, 0x2, PT ;  /* 0x000000020800780c */ /* 0x000fe20003f05270 */
[----:B------:R-:W-:Y:S06]  /*2750*/  UGETNEXTWORKID.BROADCAST [UR4], [UR5] ;  /* 0x00000000040073ca */ /* 0x000fec0008000100 */
[----:B------:R-:W-:Y:S02]  /*2760*/  USEL UR4, URZ, 0x1, UP0 ;  /* 0x00000001ff047887 */ /* 0x000fe40008000000 */
[----:B------:R-:W-:-:S04]  /*2770*/  USEL UR6, UR6, URZ, UP0 ;  /* 0x000000ff06067287 */ /* 0x000fc80008000000 */
[----:B------:R-:W-:Y:S02]  /*2780*/  LOP3.LUT R12, R12, UR4, RZ, 0x3c, !PT ;  /* 0x000000040c0c7c12 */ /* 0x000fe4000f8e3cff */
[----:B-1----:R-:W-:-:S04]  /*2790*/  SHF.L.U32 R4, R10, 0x1f, RZ ;  /* 0x0000001f0a047819 */ /* 0x002fc800000006ff */
[----:B------:R-:W1:Y:S02]  /*27a0*/  SYNCS.PHASECHK.TRANS64.TRYWAIT P1, [R0+URZ+0x90], R4 ;  /* 0x00009004000075a7 */ /* 0x000e6400080211ff */
[----:B-1----:R-:W-:Y:S05]  /*27b0*/  @!P1 BRA `(.L_x_43) ;  /* 0x0000006800749947 */ /* 0x002fea0003800000 */
.L_x_144:
[C---:B-1----:R-:W-:Y:S01]  /*27c0*/  LEA R4, R11.reuse, UR37, 0x4 ;  /* 0x000000250b047c11 */ /* 0x042fe2000f8e20ff */
[----:B------:R-:W-:Y:S01]  /*27d0*/  VIADD R0, R0, 0xa0 ;  /* 0x000000a000007836 */ /* 0x000fe20000000000 */
[----:B------:R-:W-:Y:S01]  /*27e0*/  SEL R8, R8, RZ, P0 ;  /* 0x000000ff08087207 */ /* 0x000fe20000000000 */
[----:B------:R-:W-:-:S03]  /*27f0*/  VIADD R11, R11, 0x1 ;  /* 0x000000010b0b7836 */ /* 0x000fc60000000000 */
[----:B------:R-:W1:Y:S01]  /*2800*/  LDS.128 R4, [R4+0x120] ;  /* 0x0001200004047984 */ /* 0x000e620000000c00 */
[----:B------:R-:W-:Y:S02]  /*2810*/  PRMT R0, RZ, 0x654, R0 ;  /* 0x00000654ff007816 */ /* 0x000fe40000000000 */
[C---:B------:R-:W-:Y:S01]  /*2820*/  ISETP.NE.AND P1, PT, R11.reuse, 0x2, PT ;  /* 0x000000020b00780c */ /* 0x040fe20003f25270 */
[----:B------:R-:W-:Y:S01]  /*2830*/  @!PT LDS RZ, [RZ] ;  /* 0x00000000fffff984 */ /* 0x000fe20000000800 */
[----:B------:R-:W-:Y:S01]  /*2840*/  @!PT LDS RZ, [RZ] ;  /* 0x00000000fffff984 */ /* 0x000fe20000000800 */
[----:B------:R-:W-:Y:S01]  /*2850*/  @!PT LDS RZ, [RZ] ;  /* 0x00000000fffff984 */ /* 0x000fe20000000800 */
[----:B------:R-:W-:Y:S01]  /*2860*/  @!PT LDS RZ, [RZ] ;  /* 0x00000000fffff984 */ /* 0x000fe20000000800 */
[----:B------:R2:W-:Y:S06]  /*2870*/  MEMBAR.ALL.CTA ;  /* 0x0000000000007992 */ /* 0x0005ec0000008000 */
[----:B--2---:R-:W2:Y:S01]  /*2880*/  FENCE.VIEW.ASYNC.S ;  /* 0x00000000000073c6 */ /* 0x004ea20000000000 */
[----:B------:R-:W-:Y:S01]  /*2890*/  SEL R11, R11, RZ, P1 ;  /* 0x000000ff0b0b7207 */ /* 0x000fe20000800000 */
[----:B--2---:R2:W-:Y:S01]  /*28a0*/  SYNCS.ARRIVE.TRANS64.RED.A1T0 RZ, [R0+URZ], RZ ;  /* 0x000000ff00ff79a7 */ /* 0x0045e200081004ff */
[----:B-1----:R-:W-:-:S02]  /*28b0*/  LOP3.LUT P3, RZ, R6, 0x1, RZ, 0xc0, !PT ;  /* 0x0000000106ff7812 */ /* 0x002fc4000786c0ff */
[----:B------:R-:W-:-:S04]  /*28c0*/  SEL R4, RZ, 0x1, P1 ;  /* 0x00000001ff047807 */ /* 0x000fc80000800000 */
[----:B------:R-:W-:Y:S02]  /*28d0*/  LOP3.LUT R10, R10, R4, RZ, 0x3c, !PT ;  /* 0x000000040a0a7212 */ /* 0x000fe400078e3cff */
[----:B--2---:R-:W-:-:S04]  /*28e0*/  SEL R0, RZ, 0x1, P0 ;  /* 0x00000001ff007807 */ /* 0x004fc80000000000 */
[----:B------:R-:W-:Y:S01]  /*28f0*/  LOP3.LUT R9, R9, R0, RZ, 0x3c, !PT ;  /* 0x0000000009097212 */ /* 0x000fe200078e3cff */
[----:B------:R-:W-:Y:S06]  /*2900*/  @P3 BRA `(.L_x_44) ;  /* 0xfffffffc002c3947 */ /* 0x000fec000383ffff */
[----:B------:R-:W-:Y:S01]  /*2910*/  ULEA UR5, UR6, UR37, 0x3 ;  /* 0x0000002506057291 */ /* 0x000fe2000f8e18ff */
[----:B------:R-:W-:-:S08]  /*2920*/  SHF.L.U32 R2, R12, 0x1f, RZ ;  /* 0x0000001f0c027819 */ /* 0x000fd000000006ff */
[----:B------:R-:W1:Y:S02]  /*2930*/  SYNCS.PHASECHK.TRANS64 P0, [UR5+0xa0], R2 ;  /* 0x0000a002ff0075a7 */ /* 0x000e640008001005 */
[----:B-1----:R-:W-:Y:S05]  /*2940*/  @P0 BRA `(.L_x_45) ;  /* 0x0000000000080947 */ /* 0x002fea0003800000 */
[----:B------:R-:W1:Y:S02]  /*2950*/  SYNCS.PHASECHK.TRANS64.TRYWAIT P0, [UR5+0xa0], R2 ;  /* 0x0000a002ff0075a7 */ /* 0x000e640008001105 */
[----:B-1----:R-:W-:Y:S05]  /*2960*/  @!P0 BRA `(.L_x_46) ;  /* 0x00000068001c8947 */ /* 0x002fea0003800000 */
.L_x_45:
[----:B------:R-:W-:-:S04]  /*2970*/  UIADD3 UR4, UPT, UPT, UR6, 0x1, URZ ;  /* 0x0000000106047890 */ /* 0x000fc8000fffe0ff */
[----:B------:R-:W-:-:S04]  /*2980*/  UISETP.NE.AND UP0, UPT, UR4, 0x2, UPT ;  /* 0x000000020400788c */ /* 0x000fc8000bf05270 */
[----:B------:R-:W-:Y:S02]  /*2990*/  USEL UR7, URZ, 0x1, UP0 ;  /* 0x00000001ff077887 */ /* 0x000fe40008000000 */
[----:B------:R-:W-:-:S04]  /*29a0*/  USEL UR4, UR4, URZ, UP0 ;  /* 0x000000ff04047287 */ /* 0x000fc80008000000 */
[----:B------:R-:W-:Y:S01]  /*29b0*/  ULEA UR4, UR4, UR37, 0x3 ;  /* 0x0000002504047291 */ /* 0x000fe2000f8e18ff */
[----:B-1----:R-:W-:-:S04]  /*29c0*/  LOP3.LUT R2, R12, UR7, RZ, 0x3c, !PT ;  /* 0x000000070c027c12 */ /* 0x002fc8000f8e3cff */
[----:B------:R-:W-:-:S04]  /*29d0*/  SHF.L.U32 R0, R2, 0x1f, RZ ;  /* 0x0000001f02007819 */ /* 0x000fc800000006ff */
[----:B------:R-:W1:Y:S02]  /*29e0*/  SYNCS.PHASECHK.TRANS64 P0, [UR4+0xa0], R0 ;  /* 0x0000a000ff0075a7 */ /* 0x000e640008001004 */
[----:B-1----:R-:W-:Y:S05]  /*29f0*/  @P0 EXIT ;  /* 0x000000000000094d */ /* 0x002fea0003800000 */
[----:B------:R-:W-:Y:S02]  /*2a00*/  SHF.L.U32 R2, R2, 0x1f, RZ ;  /* 0x0000001f02027819 */ /* 0x000fe400000006ff */
[----:B------:R-:W-:-:S07]  /*2a10*/  MOV R0, UR4 ;  /* 0x0000000400007c02 */ /* 0x000fce0008000f00 */
.L_x_47:
[----:B-1----:R1:W2:Y:S02]  /*2a20*/  SYNCS.PHASECHK.TRANS64.TRYWAIT P0, [R0+URZ+0xa0], R2 ;  /* 0x0000a002000075a7 */ /* 0x0022a400080011ff */
[----:B--2---:R-:W-:Y:S05]  /*2a30*/  @!P0 NANOSLEEP.SYNCS 0x989680 ;  /* 0x009896800000895d */ /* 0x004fea0003900000 */
[----:B------:R-:W2:Y:S02]  /*2a40*/  @!P0 SYNCS.PHASECHK.TRANS64 P0, [R0+URZ+0xa0], R2 ;  /* 0x0000a002000085a7 */ /* 0x000ea400080010ff */
[----:B--2---:R-:W-:Y:S05]  /*2a50*/  @P0 EXIT ;  /* 0x000000000000094d */ /* 0x004fea0003800000 */
[----:B------:R-:W-:Y:S05]  /*2a60*/  BRA `(.L_x_47) ;  /* 0xfffffffc00ec7947 */ /* 0x000fea000383ffff */
.L_x_40:
[----:B------:R-:W-:-:S09]  /*2a70*/  UISETP.NE.AND UP1, UPT, UR8, URZ, UPT ;  /* 0x000000ff0800728c */ /* 0x000fd2000bf25270 */
[----:B------:R-:W-:Y:S05]  /*2a80*/  BRA.U UP1, `(.L_x_48) ;  /* 0x0000000d01cc7547 */ /* 0x000fea000b800000 */
[----:B------:R-:W-:Y:S01]  /*2a90*/  UMOV UR4, 0x40 ;  /* 0x0000004000047882 */ /* 0x000fe20000000000 */
[----:B------:R-:W-:Y:S01]  /*2aa0*/  NOP ;  /* 0x0000000000007918 */ /* 0x000fe20000000000 */
[----:B------:R-:W-:Y:S01]  /*2ab0*/  ULEA UR4, UR37, UR4, 0x18 ;  /* 0x0000000425047291 */ /* 0x000fe2000f8ec0ff */
[----:B------:R-:W-:Y:S02]  /*2ac0*/  UMOV UR5, 0x400 ;  /* 0x0000040000057882 */ /* 0x000fe40000000000 */
[----:B------:R-:W-:-:S06]  /*2ad0*/  ULEA UR37, UR37, UR5, 0x18 ;  /* 0x0000000525257291 */ /* 0x000fcc000f8ec0ff */
[----:B------:R-:W1:Y:S02]  /*2ae0*/  LDS.U8 R0, [UR4+0x1c] ;  /* 0x00001c04ff007984 */ /* 0x000e640008000000 */
[----:B-1----:R-:W-:-:S13]  /*2af0*/  ISETP.NE.AND P0, PT, R0, RZ, PT ;  /* 0x000000ff0000720c */ /* 0x002fda0003f05270 */
[----:B------:R-:W-:Y:S05]  /*2b00*/  @P0 BRA `(.L_x_49) ;  /* 0x0000000000580947 */ /* 0x000fea0003800000 */
[----:B------:R-:W-:-:S13]  /*2b10*/  ELECT P0, URZ, PT ;  /* 0x0000000000ff782f */ /* 0x000fda0003800000 */
[----:B------:R-:W-:Y:S05]  /*2b20*/  @!P0 BRA `(.L_x_50) ;  /* 0x0000000000608947 */ /* 0x000fea0003800000 */
[----:B------:R-:W-:Y:S01]  /*2b30*/  UMOV UR5, 0x10 ;  /* 0x0000001000057882 */ /* 0x000fe20000000000 */
[----:B------:R-:W-:Y:S01]  /*2b40*/  HFMA2 R0, -RZ, RZ, 0, 5.9604644775390625e-08 ;  /* 0x00000001ff007431 */ /* 0x000fe200000001ff */
[----:B------:R-:W-:-:S03]  /*2b50*/  MOV R2, 0xffff ;  /* 0x0000ffff00027802 */ /* 0x000fc60000000f00 */
[----:B------:R-:W-:Y:S04]  /*2b60*/  DEPBAR.LE SB1, 0x36 ;  /* 0x00009d800000791a */ /* 0x000fe80000000000 */
[----:B------:R-:W1:Y:S02]  /*2b70*/  UTCATOMSWS.FIND_AND_SET.ALIGN UP0, UR5, UR5 ;  /* 0x00000005000575e3 */ /* 0x000e640008000800 */
[----:B-1----:R-:W-:Y:S01]  /*2b80*/  MOV R3, UR5 ;  /* 0x0000000500037c02 */ /* 0x002fe20008000f00 */
[----:B------:R-:W-:Y:S06]  /*2b90*/  BRA.U UP0, `(.L_x_51) ;  /* 0x0000000100187547 */ /* 0x000fec000b800000 */
.L_x_52:
[----:B------:R-:W-:Y:S05]  /*2ba0*/  NANOSLEEP 0x64 ;  /* 0x000000640000795d */ /* 0x000fea0003800000 */
[----:B------:R-:W-:-:S05]  /*2bb0*/  UMOV UR5, 0x10 ;  /* 0x0000001000057882 */ /* 0x000fca0000000000 */
[----:B------:R-:W-:Y:S04]  /*2bc0*/  DEPBAR.LE SB1, 0x36 ;  /* 0x00009d800000791a */ /* 0x000fe80000000000 */
[----:B------:R-:W1:Y:S02]  /*2bd0*/  UTCATOMSWS.FIND_AND_SET.ALIGN UP0, UR5, UR5 ;  /* 0x00000005000575e3 */ /* 0x000e640008000800 */
[----:B-1----:R-:W-:Y:S01]  /*2be0*/  MOV R3, UR5 ;  /* 0x0000000500037c02 */ /* 0x002fe20008000f00 */
[----:B------:R-:W-:Y:S05]  /*2bf0*/  BRA.U !UP0, `(.L_x_52) ;  /* 0xfffffffd08e87547 */ /* 0x000fea000b83ffff */
.L_x_51:
[-C--:B------:R-:W-:Y:S02]  /*2c00*/  SHF.L.U32 R2, R2, R3.reuse, RZ ;  /* 0x0000000302027219 */ /* 0x080fe400000006ff */
[----:B------:R-:W-:Y:S01]  /*2c10*/  SHF.L.U32 R0, R0, R3, RZ ;  /* 0x0000000300007219 */ /* 0x000fe200000006ff */
[----:B------:R-:W-:Y:S02]  /*2c20*/  IMAD.SHL.U32 R3, R3, 0x20, RZ ;  /* 0x0000002003037824 */ /* 0x000fe400078e00ff */
[----:B------:R1:W-:Y:S04]  /*2c30*/  ATOMS.OR RZ, [UR4+0x14], R2 ;  /* 0x00001402ffff798c */ /* 0x0003e8000b000004 */
[----:B------:R1:W-:Y:S04]  /*2c40*/  ATOMS.OR RZ, [UR4+0x18], R0 ;  /* 0x00001800ffff798c */ /* 0x0003e8000b000004 */
[----:B------:R1:W-:Y:S01]  /*2c50*/  STS [UR37+0x140], R3 ;  /* 0x00014003ff007988 */ /* 0x0003e20008000825 */
[----:B------:R-:W-:Y:S05]  /*2c60*/  BRA `(.L_x_50) ;  /* 0x0000000000107947 */ /* 0x000fea0003800000 */
.L_x_49:
[----:B------:R-:W-:Y:S02]  /*2c70*/  MOV R0, 0xffffffff ;  /* 0xffffffff00007802 */ /* 0x000fe40000000f00 */
[----:B------:R-:W-:-:S03]  /*2c80*/  MOV R2, 0x2cb0 ;  /* 0x00002cb000027802 */ /* 0x000fc60000000f00 */
[----:B------:R1:W-:Y:S04]  /*2c90*/  STS [UR37+0x140], R0 ;  /* 0x00014000ff007988 */ /* 0x0003e80008000825 */
[----:B-1-3-5:R-:W-:Y:S05]  /*2ca0*/  CALL.REL.NOINC `($__internal_1_$__cuda_sm10x_tcgen05_guardrail_trap_phase_invalid_during_alloc) ;  /* 0x0000006c00647944 */ /* 0x02afea0003c00000 */
.L_x_50:
[----:B------:R-:W-:Y:S05]  /*2cb0*/  WARPSYNC.ALL ;  /* 0x0000000000007948 */ /* 0x000fea0003800000 */
[----:B------:R-:W2:Y:S01]  /*2cc0*/  S2UR UR5, SR_CgaCtaId ;  /* 0x00000000000579c3 */ /* 0x000ea20000008800 */
[----:B------:R-:W-:Y:S01]  /*2cd0*/  UMOV UR4, 0x400 ;  /* 0x0000040000047882 */ /* 0x000fe20000000000 */
[----:B------:R-:W-:-:S06]  /*2ce0*/  NOP ;  /* 0x0000000000007918 */ /* 0x000fcc0000000000 */
[----:B------:R-:W-:Y:S06]  /*2cf0*/  BAR.ARV 0x6, 0xa0 ;  /* 0x0182800000007b1d */ /* 0x000fec0000002000 */
[----:B------:R-:W4:Y:S01]  /*2d00*/  LDCU UR7, c[0x0][0x38c] ;  /* 0x00007180ff0777ac */ /* 0x000f220008000800 */
[----:B------:R-:W-:Y:S01]  /*2d10*/  IMAD.MOV.U32 R11, RZ, RZ, 0x1 ;  /* 0x00000001ff0b7424 */ /* 0x000fe200078e00ff */
[----:B------:R-:W-:Y:S01]  /*2d20*/  CS2R R8, SRZ ;  /* 0x0000000000087805 */ /* 0x000fe2000001ff00 */
[----:B------:R-:W-:Y:S01]  /*2d30*/  IMAD.MOV.U32 R10, RZ, RZ, RZ ;  /* 0x000000ffff0a7224 */ /* 0x000fe200078e00ff */
[----:B------:R-:W3:Y:S01]  /*2d40*/  LDCU UR6, c[0x0][0x38c] ;  /* 0x00007180ff0677ac */ /* 0x000ee20008000800 */
[----:B------:R-:W-:Y:S01]  /*2d50*/  UMOV UR15, URZ ;  /* 0x000000ff000f7c82 */ /* 0x000fe20008000000 */
[----:B------:R-:W-:Y:S01]  /*2d60*/  UMOV UR14, URZ ;  /* 0x000000ff000e7c82 */ /* 0x000fe20008000000 */
[----:B--2---:R-:W-:Y:S01]  /*2d70*/  ULEA UR5, UR5, UR4, 0x18 ;  /* 0x0000000405057291 */ /* 0x004fe2000f8ec0ff */
[----:B------:R-:W-:Y:S01]  /*2d80*/  UMOV UR24, 0x0 ;  /* 0x0000000000187882 */ /* 0x000fe20000000000 */
[----:B------:R-:W-:-:S02]  /*2d90*/  UMOV UR25, 0x4400010 ;  /* 0x0440001000197882 */ /* 0x000fc40000000000 */
[----:B------:R-:W-:Y:S02]  /*2da0*/  UIADD3 UR10, UPT, UPT, UR5, 0x8800, URZ ;  /* 0x00008800050a7890 */ /* 0x000fe4000fffe0ff */
[----:B------:R-:W-:Y:S02]  /*2db0*/  UIADD3 UR11, UPT, UPT, UR5, 0x10800, URZ ;  /* 0x00010800050b7890 */ /* 0x000fe4000fffe0ff */
[----:B----4-:R-:W-:Y:S01]  /*2dc0*/  UIADD3 UR7, UPT, UPT, UR7, 0x3f, URZ ;  /* 0x0000003f07077890 */ /* 0x010fe2000fffe0ff */
[----:B-1----:R-:W1:Y:S01]  /*2dd0*/  LDS R0, [UR5+0x140] ;  /* 0x00014005ff007984 */ /* 0x002e620008000800 */
[----:B------:R-:W-:Y:S02]  /*2de0*/  USHF.R.U32.HI UR10, URZ, 0x4, UR10 ;  /* 0x00000004ff0a7899 */ /* 0x000fe4000801160a */
[----:B------:R-:W-:Y:S02]  /*2df0*/  USHF.R.S32.HI UR4, URZ, 0x1f, UR7 ;  /* 0x0000001fff047899 */ /* 0x000fe40008011407 */
[----:B------:R-:W-:-:S02]  /*2e00*/  USHF.R.U32.HI UR11, URZ, 0x4, UR11 ;  /* 0x00000004ff0b7899 */ /* 0x000fc4000801160b */
[----:B------:R-:W-:Y:S02]  /*2e10*/  ULEA.HI UR4, UR4, UR7, URZ, 0x6 ;  /* 0x0000000704047291 */ /* 0x000fe4000f8f30ff */
[----:B------:R-:W-:Y:S02]  /*2e20*/  ULOP3.LUT UR10, UR10, 0x3fff, URZ, 0xc0, !UPT ;  /* 0x00003fff0a0a7892 */ /* 0x000fe4000f8ec0ff */
[----:B------:R-:W-:Y:S02]  /*2e30*/  USHF.R.S32.HI UR4, URZ, 0x6, UR4 ;  /* 0x00000006ff047899 */ /* 0x000fe40008011404 */
[----:B------:R-:W-:Y:S02]  /*2e40*/  ULOP3.LUT UR11, UR11, 0x3fff, URZ, 0xc0, !UPT ;  /* 0x00003fff0b0b7892 */ /* 0x000fe4000f8ec0ff */
[----:B------:R-:W-:Y:S01]  /*2e50*/  UISETP.LT.AND UP0, UPT, UR4, 0x1, UPT ;  /* 0x000000010400788c */ /* 0x000fe2000bf01270 */
[----:B------:R-:W-:Y:S01]  /*2e60*/  UMOV UR22, 0x0 ;  /* 0x0000000000167882 */ /* 0x000fe20000000000 */
[----:B------:R-:W-:-:S02]  /*2e70*/  UMOV UR23, 0x4400010 ;  /* 0x0440001000177882 */ /* 0x000fc40000000000 */
[----:B------:R-:W-:Y:S02]  /*2e80*/  USEL UR9, UR4, 0x1, !UP0 ;  /* 0x0000000104097887 */ /* 0x000fe4000c000000 */
[----:B------:R-:W-:Y:S02]  /*2e90*/  ULOP3.LUT UR10, UR10, 0x10000, URZ, 0xfc, !UPT ;  /* 0x000100000a0a7892 */ /* 0x000fe4000f8efcff */
[----:B------:R-:W-:Y:S02]  /*2ea0*/  ULOP3.LUT UR11, UR11, 0x10000, URZ, 0xfc, !UPT ;  /* 0x000100000b0b7892 */ /* 0x000fe4000f8efcff */
[----:B------:R-:W-:Y:S02]  /*2eb0*/  UIADD3 UR9, UPT, UPT, -UR9, URZ, URZ ;  /* 0x000000ff09097290 */ /* 0x000fe4000fffe1ff */
[----:B---3--:R-:W-:Y:S01]  /*2ec0*/  UISETP.GE.AND UP3, UPT, UR6, 0x1, UPT ;  /* 0x000000010600788c */ /* 0x008fe2000bf66270 */
[----:B------:R-:W-:Y:S01]  /*2ed0*/  UMOV UR20, 0x0 ;  /* 0x0000000000147882 */ /* 0x000fe20000000000 */
[----:B------:R-:W-:Y:S01]  /*2ee0*/  UMOV UR21, 0x4400010 ;  /* 0x0440001000157882 */ /* 0x000fe20000000000 */
[----:B------:R-:W-:Y:S01]  /*2ef0*/  UMOV UR18, 0x0 ;  /* 0x0000000000127882 */ /* 0x000fe20000000000 */
[----:B------:R-:W-:Y:S01]  /*2f00*/  UMOV UR19, 0x4400010 ;  /* 0x0440001000137882 */ /* 0x000fe20000000000 */
[----:B-1----:R-:W-:-:S15]  /*2f10*/  R2UR UR16, R0 ;  /* 0x00000000001072ca */ /* 0x002fde00000e0000 */
.L_x_59:
[----:B------:R-:W-:Y:S02]  /*2f20*/  LEA R0, R10, UR5, 0x3 ;  /* 0x000000050a007c11 */ /* 0x000fe4000f8e18ff */
[----:B------:R-:W-:Y:S02]  /*2f30*/  SHF.L.U32 R2, R9, 0x1f, RZ ;  /* 0x0000001f09027819 */ /* 0x000fe400000006ff */
[----:B------:R-:W-:Y:S01]  /*2f40*/  PLOP3.LUT P0, PT, PT, PT, UP3, 0x80, 0x8 ;  /* 0x000000000008781c */ /* 0x000fe20003f0f038 */
[----:B------:R-:W-:Y:S01]  /*2f50*/  VIADD R3, R0, 0xa0 ;  /* 0x000000a000037836 */ /* 0x000fe20000000000 */
[----:B-1----:R-:W1:Y:S02]  /*2f60*/  SYNCS.PHASECHK.TRANS64.TRYWAIT P1, [R0+URZ+0x90], R2 ;  /* 0x00009002000075a7 */ /* 0x002e6400080211ff */
[----:B-1-3--:R-:W-:Y:S09]  /*2f70*/  @!P1 BRA `(.L_x_53) ;  /* 0x0000006000b09947 */ /* 0x00aff20003800000 */
.L_x_146:
[----:B------:R-:W-:Y:S01]  /*2f80*/  LEA R4, R10, UR5, 0x4 ;  /* 0x000000050a047c11 */ /* 0x000fe2000f8e20ff */
[----:B------:R-:W-:Y:S01]  /*2f90*/  @UP3 ULEA UR6, UR14, UR5, 0x3 ;  /* 0x000000050e063291 */ /* 0x000fe2000f8e18ff */
[----:B------:R-:W-:Y:S01]  /*2fa0*/  PLOP3.LUT P2, PT, PT, PT, PT, 0x80, 0x8 ;  /* 0x000000000008781c */ /* 0x000fe20003f4f070 */
[----:B------:R-:W-:Y:S01]  /*2fb0*/  ULEA UR7, UR15, UR5, 0x3 ;  /* 0x000000050f077291 */ /* 0x000fe2000f8e18ff */
[----:B------:R-:W-:Y:S02]  /*2fc0*/  PRMT R3, RZ, 0x654, R3 ;  /* 0x00000654ff037816 */ /* 0x000fe40000000003 */
[----:B------:R-:W2:Y:S01]  /*2fd0*/  LDS.128 R4, [R4+0x120] ;  /* 0x0001200004047984 */ /* 0x000ea20000000c00 */
[----:B-1----:R-:W-:Y:S02]  /*2fe0*/  @P0 SHF.L.U32 R2, R8, 0x1f, RZ ;  /* 0x0000001f08020819 */ /* 0x002fe400000006ff */
[----:B------:R-:W-:Y:S01]  /*2ff0*/  SHF.L.U32 R0, R11, 0x1f, RZ ;  /* 0x0000001f0b007819 */ /* 0x000fe200000006ff */
[----:B------:R-:W-:Y:S01]  /*3000*/  @!PT LDS RZ, [RZ] ;  /* 0x00000000fffff984 */ /* 0x000fe20000000800 */
[----:B------:R-:W-:Y:S01]  /*3010*/  @!PT LDS RZ, [RZ] ;  /* 0x00000000fffff984 */ /* 0x000fe20000000800 */
[----:B------:R-:W-:Y:S01]  /*3020*/  @!PT LDS RZ, [RZ] ;  /* 0x00000000fffff984 */ /* 0x000fe20000000800 */
[----:B------:R-:W-:Y:S01]  /*3030*/  @!PT LDS RZ, [RZ] ;  /* 0x00000000fffff984 */ /* 0x000fe20000000800 */
[----:B------:R1:W-:Y:S06]  /*3040*/  MEMBAR.ALL.CTA ;  /* 0x0000000000007992 */ /* 0x0003ec0000008000 */
[----:B-1----:R-:W1:Y:S02]  /*3050*/  FENCE.VIEW.ASYNC.S ;  /* 0x00000000000073c6 */ /* 0x002e640000000000 */
[----:B-1----:R1:W-:Y:S01]  /*3060*/  SYNCS.ARRIVE.TRANS64.RED.A1T0 RZ, [R3+URZ], RZ ;  /* 0x000000ff03ff79a7 */ /* 0x0023e200081004ff */
[----:B------:R1:W3:Y:S01]  /*3070*/  @P0 SYNCS.PHASECHK.TRANS64.TRYWAIT P2, [UR6], R2 ;  /* 0x00000002ff0005a7 */ /* 0x0002e20008041106 */
[----:B------:R-:W-:Y:S01]  /*3080*/  ULEA.HI UR6, UR15, UR15, URZ, 0x1 ;  /* 0x0000000f0f067291 */ /* 0x000fe2000f8f08ff */
[----:B--2---:R-:W-:-:S03]  /*3090*/  LOP3.LUT P1, RZ, R6, 0x1, RZ, 0xc0, !PT ;  /* 0x0000000106ff7812 */ /* 0x004fc6000782c0ff */
[----:B------:R-:W-:Y:S02]  /*30a0*/  USHF.L.U32 UR8, UR6, 0x7, URZ ;  /* 0x0000000706087899 */ /* 0x000fe400080006ff */
[----:B------:R-:W-:Y:S02]  /*30b0*/  ULOP3.LUT UR6, UR6, 0xffe, URZ, 0xc0, !UPT ;  /* 0x00000ffe06067892 */ /* 0x000fe4000f8ec0ff */
[----:B------:R-:W-:Y:S02]  /*30c0*/  ULOP3.LUT UR8, UR8, 0xffffff00, URZ, 0xc0, !UPT ;  /* 0xffffff0008087892 */ /* 0x000fe4000f8ec0ff */
[----:B------:R-:W-:Y:S02]  /*30d0*/  UIADD3 UR6, UPT, UPT, -UR6, UR15, URZ ;  /* 0x0000000f06067290 */ /* 0x000fe4000fffe1ff */
[----:B------:R-:W-:Y:S01]  /*30e0*/  UIADD3 UR8, UPT, UPT, UR16, UR8, URZ ;  /* 0x0000000810087290 */ /* 0x000fe2000fffe0ff */
[----:B------:R-:W2:Y:S03]  /*30f0*/  SYNCS.PHASECHK.TRANS64.TRYWAIT P0, [UR7+0xd0], R0 ;  /* 0x0000d000ff0075a7 */ /* 0x000ea60008001107 */
[----:B------:R-:W-:Y:S01]  /*3100*/  ULEA UR8, UR6, UR8, 0x14 ;  /* 0x0000000806087291 */ /* 0x000fe2000f8ea0ff */
[----:B-123--:R-:W-:Y:S11]  /*3110*/  @!P0 BRA `(.L_x_54) ;  /* 0x00000060005c8947 */ /* 0x00eff60003800000 */
.L_x_148:
[----:B------:R-:W-:Y:S01]  /*3120*/  IADD3 R10, PT, PT, R10, 0x1, RZ ;  /* 0x000000010a0a7810 */ /* 0x000fe20007ffe0ff */
[----:B------:R-:W-:Y:S06]  /*3130*/  BRA.U !UP3, `(.L_x_55) ;  /* 0x000000010bc07547 */ /* 0x000fec000b800000 */
[----:B------:R-:W-:Y:S01]  /*3140*/  UPLOP3.LUT UP4, UPT, UPT, UPT, UPT, 0x40, 0x4 ;  /* 0x000000000004789c */ /* 0x000fe20003f8e870 */
[----:B------:R-:W-:Y:S01]  /*3150*/  UMOV UR13, UR9 ;  /* 0x00000009000d7c82 */ /* 0x000fe20008000000 */
[----:B------:R-:W-:Y:S01]  /*3160*/  UMOV UR12, UR4 ;  /* 0x00000004000c7c82 */ /* 0x000fe20008000000 */
[----:B------:R-:W-:-:S08]  /*3170*/  UMOV UR17, UR14 ;  /* 0x0000000e00117c82 */ /* 0x000fd00008000000 */
.L_x_58:
[----:B------:R-:W-:Y:S02]  /*3180*/  UIADD3 UR13, UPT, UPT, UR13, 0x1, URZ ;  /* 0x000000010d0d7890 */ /* 0x000fe4000fffe0ff */
[----:B--2---:R-:W-:Y:S02]  /*3190*/  ULEA UR6, UR17, UR5, 0x3 ;  /* 0x0000000511067291 */ /* 0x004fe4000f8e18ff */
[----:B------:R-:W-:Y:S01]  /*31a0*/  UISETP.NE.AND UP0, UPT, UR13, URZ, UPT ;  /* 0x000000ff0d00728c */ /* 0x000fe2000bf05270 */
[----:B---3--:R-:W-:Y:S10]  /*31b0*/  @P2 BRA `(.L_x_56) ;  /* 0x00000000000c2947 */ /* 0x008ff40003800000 */
[----:B-1----:R-:W-:Y:S04]  /*31c0*/  SHF.L.U32 R2, R8, 0x1f, RZ ;  /* 0x0000001f08027819 */ /* 0x002fe800000006ff */
[----:B------:R-:W1:Y:S02]  /*31d0*/  SYNCS.PHASECHK.TRANS64.TRYWAIT P0, [UR6], R2 ;  /* 0x00000002ff0075a7 */ /* 0x000e640008001106 */
[----:B-1----:R-:W-:Y:S05]  /*31e0*/  @!P0 BRA `(.L_x_57) ;  /* 0x0000006000408947 */ /* 0x002fea0003800000 */
.L_x_56:
[----:B------:R-:W-:Y:S01]  /*31f0*/  UISETP.NE.AND UP1, UPT, UR12, 0x1, UPT ;  /* 0x000000010c00788c */ /* 0x000fe2000bf25270 */
[----:B------:R-:W-:Y:S01]  /*3200*/  PLOP3.LUT P2, PT, PT, PT, PT, 0x80, 0x8 ;  /* 0x000000000008781c */ /* 0x000fe20003f4f070 */
[----:B------:R-:W-:Y:S02]  /*3210*/  UIADD3 UR14, UPT, UPT, UR17, 0x1, URZ ;  /* 0x00000001110e7890 */ /* 0x000fe4000fffe0ff */
[----:B------:R-:W-:Y:S02]  /*3220*/  ULEA UR28, UR17, UR11, 0xb ;  /* 0x0000000b111c7291 */ /* 0x000fe4000f8e58ff */
[----:B------:R-:W-:Y:S01]  /*3230*/  UISETP.NE.AND UP2, UPT, UR14, 0x4, UPT ;  /* 0x000000040e00788c */ /* 0x000fe2000bf45270 */
[----:B------:R-:W-:Y:S01]  /*3240*/  PLOP3.LUT P0, PT, PT, PT, UP1, 0x80, 0x8 ;  /* 0x000000000008781c */ /* 0x000fe20003f0f018 */
[----:B------:R-:W-:Y:S02]  /*3250*/  UIADD3 UR40, UPT, UPT, UR28, 0x2, URZ ;  /* 0x000000021c287890 */ /* 0x000fe4000fffe0ff */
[----:B------:R-:W-:Y:S02]  /*3260*/  USEL UR27, URZ, 0x1, UP2 ;  /* 0x00000001ff1b7887 */ /* 0x000fe40009000000 */
[----:B------:R-:W-:Y:S02]  /*3270*/  USEL UR14, UR14, URZ, UP2 ;  /* 0x000000ff0e0e7287 */ /* 0x000fe40009000000 */
[----:B------:R-:W-:Y:S02]  /*3280*/  UIADD3 UR36, UPT, UPT, UR28, 0x4, URZ ;  /* 0x000000041c247890 */ /* 0x000fe4000fffe0ff */
[----:B------:R-:W-:Y:S01]  /*3290*/  @UP1 ULEA UR26, UR14, UR5, 0x3 ;  /* 0x000000050e1a1291 */ /* 0x000fe2000f8e18ff */
[----:B------:R-:W-:Y:S01]  /*32a0*/  LOP3.LUT R8, R8, UR27, RZ, 0x3c, !PT ;  /* 0x0000001b08087c12 */ /* 0x000fe2000f8e3cff */
[----:B------:R-:W-:Y:S02]  /*32b0*/  UIADD3 UR32, UPT, UPT, UR28, 0x6, URZ ;  /* 0x000000061c207890 */ /* 0x000fe4000fffe0ff */
[----:B------:R-:W-:Y:S01]  /*32c0*/  UIADD3 UR6, UPT, UPT, UR6, 0x20, URZ ;  /* 0x0000002006067890 */ /* 0x000fe2000fffe0ff */
[----:B-1----:R-:W-:Y:S01]  /*32d0*/  @P0 SHF.L.U32 R0, R8, 0x1f, RZ ;  /* 0x0000001f08000819 */ /* 0x002fe200000006ff */
[----:B------:R-:W-:Y:S01]  /*32e0*/  UIADD3 UR12, UPT, UPT, UR12, -0x1, URZ ;  /* 0xffffffff0c0c7890 */ /* 0x000fe2000fffe0ff */
[----:B------:R-:W-:Y:S02]  /*32f0*/  UMOV UR29, 0x40004040 ;  /* 0x40004040001d7882 */ /* 0x000fe40000000000 */
[----:B------:R2:W3:Y:S01]  /*3300*/  @P0 SYNCS.PHASECHK.TRANS64.TRYWAIT P2, [UR26], R0 ;  /* 0x00000000ff0005a7 */ /* 0x0004e2000804111a */
[----:B------:R-:W-:Y:S01]  /*3310*/  ULEA UR26, UR17, UR10, 0x9 ;  /* 0x0000000a111a7291 */ /* 0x000fe2000f8e48ff */
[----:B------:R-:W-:Y:S01]  /*3320*/  UMOV UR27, 0x40004040 ;  /* 0x40004040001b7882 */ /* 0x000fe20000000000 */
[----:B------:R-:W-:Y:S02]  /*3330*/  UMOV UR41, 0x40004040 ;  /* 0x4000404000297882 */ /* 0x000fe40000000000 */
[----:B------:R-:W-:Y:S02]  /*3340*/  UIADD3 UR38, UPT, UPT, UR26, 0x2, URZ ;  /* 0x000000021a267890 */ /* 0x000fe4000fffe0ff */
[----:B------:R-:W-:Y:S02]  /*3350*/  UIADD3 UR34, UPT, UPT, UR26, 0x4, URZ ;  /* 0x000000041a227890 */ /* 0x000fe4000fffe0ff */
[----:B------:R-:W-:Y:S01]  /*3360*/  UIADD3 UR30, UPT, UPT, UR26, 0x6, URZ ;  /* 0x000000061a1e7890 */ /* 0x000fe2000fffe0ff */
[----:B------:R2:W-:Y:S01]  /*3370*/  UTCHMMA gdesc[UR26], gdesc[UR28], tmem[UR8], tmem[UR24], idesc[UR25], UP4 ;  /* 0x00ff181c1a0075ea */ /* 0x0005e2000a000008 */
[----:B------:R-:W-:Y:S01]  /*3380*/  UPLOP3.LUT UP4, UPT, UPT, UPT, UPT, 0x80, 0x8 ;  /* 0x000000000008789c */ /* 0x000fe20003f8f070 */
[----:B------:R-:W-:Y:S01]  /*3390*/  UMOV UR39, 0x40004040 ;  /* 0x4000404000277882 */ /* 0x000fe20000000000 */
[----:B------:R-:W-:Y:S01]  /*33a0*/  UMOV UR37, 0x40004040 ;  /* 0x4000404000257882 */ /* 0x000fe20000000000 */
[----:B------:R2:W-:Y:S01]  /*33b0*/  UTCHMMA gdesc[UR38], gdesc[UR40], tmem[UR8], tmem[UR22], idesc[UR23], UPT ;  /* 0x00ff1628260075ea */ /* 0x0005e2000b800008 */
[----:B------:R-:W-:Y:S01]  /*33c0*/  UMOV UR35, 0x40004040 ;  /* 0x4000404000237882 */ /* 0x000fe20000000000 */
[----:B------:R-:W-:Y:S01]  /*33d0*/  UMOV UR33, 0x40004040 ;  /* 0x4000404000217882 */ /* 0x000fe20000000000 */
[----:B------:R-:W-:Y:S01]  /*33e0*/  UMOV UR31, 0x40004040 ;  /* 0x40004040001f7882 */ /* 0x000fe20000000000 */
[----:B------:R2:W-:Y:S01]  /*33f0*/  UTCHMMA gdesc[UR34], gdesc[UR36], tmem[UR8], tmem[UR20], idesc[UR21], UPT ;  /* 0x00ff1424220075ea */ /* 0x0005e2000b800008 */
[----:B------:R2:W-:Y:S01]  /*3400*/  UTCHMMA gdesc[UR30], gdesc[UR32], tmem[UR8], tmem[UR18], idesc[UR19], UPT ;  /* 0x00ff12201e0075ea */ /* 0x0005e2000b800008 */
[----:B------:R2:W-:Y:S01]  /*3410*/  UTCBAR [UR6], URZ ;  /* 0x000000ff060073e9 */ /* 0x0005e200080000ff */
[----:B------:R-:W-:Y:S01]  /*3420*/  UMOV UR17, UR14 ;  /* 0x0000000e00117c82 */ /* 0x000fe20008000000 */
[----:B------:R-:W-:Y:S05]  /*3430*/  BRA.U UP0, `(.L_x_58) ;  /* 0xfffffffd00507547 */ /* 0x000fea000b83ffff */
.L_x_55:
[----:B------:R-:W-:Y:S01]  /*3440*/  UIADD3 UR15, UPT, UPT, UR15, 0x1, URZ ;  /* 0x000000010f0f7890 */ /* 0x000fe2000fffe0ff */
[C---:B------:R-:W-:Y:S01]  /*3450*/  ISETP.NE.AND P0, PT, R10.reuse, 0x2, PT ;  /* 0x000000020a00780c */ /* 0x040fe20003f05270 */
[----:B------:R-:W-:Y:S02]  /*3460*/  UIADD3 UR7, UPT, UPT, UR7, 0xb0, URZ ;  /* 0x000000b007077890 */ /* 0x000fe4000fffe0ff */
[----:B------:R-:W-:Y:S01]  /*3470*/  UISETP.NE.AND UP0, UPT, UR15, 0x4, UPT ;  /* 0x000000040f00788c */ /* 0x000fe2000bf05270 */
[----:B-12---:R-:W-:Y:S02]  /*3480*/  SEL R0, RZ, 0x1, P0 ;  /* 0x00000001ff007807 */ /* 0x006fe40000000000 */
[----:B------:R-:W-:Y:S01]  /*3490*/  SEL R10, R10, RZ, P0 ;  /* 0x000000ff0a0a7207 */ /* 0x000fe20000000000 */
[----:B------:R-:W-:Y:S01]  /*34a0*/  USEL UR6, URZ, 0x1, UP0 ;  /* 0x00000001ff067887 */ /* 0x000fe20008000000 */
[----:B------:R-:W-:Y:S01]  /*34b0*/  LOP3.LUT R9, R9, R0, RZ, 0x3c, !PT ;  /* 0x0000000009097212 */ /* 0x000fe200078e3cff */
[----:B------:R-:W-:Y:S01]  /*34c0*/  USEL UR15, UR15, URZ, UP0 ;  /* 0x000000ff0f0f7287 */ /* 0x000fe20008000000 */
[----:B------:R1:W-:Y:S03]  /*34d0*/  UTCBAR [UR7], URZ ;  /* 0x000000ff070073e9 */ /* 0x0003e600080000ff */
[----:B------:R-:W-:Y:S01]  /*34e0*/  LOP3.LUT R11, R11, UR6, RZ, 0x3c, !PT ;  /* 0x000000060b0b7c12 */ /* 0x000fe2000f8e3cff */
[----:B------:R-:W-:Y:S07]  /*34f0*/  @P1 BRA `(.L_x_59) ;  /* 0xfffffff800881947 */ /* 0x000fee000383ffff */
[----:B------:R-:W2:Y:S01]  /*3500*/  S2UR UR4, SR_CgaCtaId ;  /* 0x00000000000479c3 */ /* 0x000ea20000008800 */
[----:B------:R-:W-:Y:S01]  /*3510*/  ELECT P0, URZ, PT ;  /* 0x0000000000ff782f */ /* 0x000fe20003800000 */
[----:B------:R-:W-:Y:S01]  /*3520*/  IMAD.MOV.U32 R0, RZ, RZ, 0x1 ;  /* 0x00000001ff007424 */ /* 0x000fe200078e00ff */
[----:B------:R-:W-:Y:S01]  /*3530*/  UIADD3 UR5, UPT, UPT, UR5, 0xd0, URZ ;  /* 0x000000d005057890 */ /* 0x000fe2000fffe0ff */
[----:B------:R-:W-:Y:S01]  /*3540*/  SHF.L.U32 R2, R11, 0x1f, RZ ;  /* 0x0000001f0b027819 */ /* 0x000fe200000006ff */
[----:B------:R-:W-:-:S03]  /*3550*/  UMOV UR6, 0x40 ;  /* 0x0000004000067882 */ /* 0x000fc60000000000 */
[----:B------:R-:W-:Y:S01]  /*3560*/  UVIRTCOUNT.DEALLOC.SMPOOL 0x80 ;  /* 0x000000800000784c */ /* 0x000fe20000000000 */
[----:B--2---:R-:W-:Y:S02]  /*3570*/  ULEA UR4, UR4, UR6, 0x18 ;  /* 0x0000000604047291 */ /* 0x004fe4000f8ec0ff */
[----:B------:R-:W-:-:S07]  /*3580*/  ULEA UR6, UR15, UR5, 0x3 ;  /* 0x000000050f067291 */ /* 0x000fce000f8e18ff */
[----:B------:R2:W-:Y:S02]  /*3590*/  @P0 STS.U8 [UR4+0x1c], R0 ;  /* 0x00001c00ff000988 */ /* 0x0005e40008000004 */
[----:B------:R-:W4:Y:S02]  /*35a0*/  SYNCS.PHASECHK.TRANS64.TRYWAIT P0, [UR6], R2 ;  /* 0x00000002ff0075a7 */ /* 0x000f240008001106 */
[----:B--2-4-:R-:W-:Y:S05]  /*35b0*/  @!P0 BRA `(.L_x_60) ;  /* 0x0000005c00648947 */ /* 0x014fea0003800000 */
.L_x_151:
[----:B-1----:R-:W-:-:S04]  /*35c0*/  UIADD3 UR7, UPT, UPT, UR15, 0x1, URZ ;  /* 0x000000010f077890 */ /* 0x002fc8000fffe0ff */
[----:B------:R-:W-:-:S04]  /*35d0*/  UISETP.NE.AND UP0, UPT, UR7, 0x4, UPT ;  /* 0x000000040700788c */ /* 0x000fc8000bf05270 */
[----:B------:R-:W-:Y:S02]  /*35e0*/  USEL UR8, URZ, 0x1, UP0 ;  /* 0x00000001ff087887 */ /* 0x000fe40008000000 */
[----:B------:R-:W-:-:S04]  /*35f0*/  USEL UR7, UR7, URZ, UP0 ;  /* 0x000000ff07077287 */ /* 0x000fc80008000000 */
[----:B------:R-:W-:Y:S01]  /*3600*/  ULEA UR6, UR7, UR5, 0x3 ;  /* 0x0000000507067291 */ /* 0x000fe2000f8e18ff */
[----:B--2---:R-:W-:-:S04]  /*3610*/  LOP3.LUT R2, R11, UR8, RZ, 0x3c, !PT ;  /* 0x000000080b027c12 */ /* 0x004fc8000f8e3cff */
[----:B------:R-:W-:-:S04]  /*3620*/  SHF.L.U32 R3, R2, 0x1f, RZ ;  /* 0x0000001f02037819 */ /* 0x000fc800000006ff */
[----:B------:R-:W1:Y:S02]  /*3630*/  SYNCS.PHASECHK.TRANS64.TRYWAIT P0, [UR6], R3 ;  /* 0x00000003ff0075a7 */ /* 0x000e640008001106 */
[----:B-1----:R-:W-:Y:S05]  /*3640*/  @!P0 BRA `(.L_x_61) ;  /* 0x0000005c00588947 */ /* 0x002fea0003800000 */
.L_x_153:
        /* <DEDUP_REMOVED lines=9> */
.L_x_155:
[----:B------:R-:W-:-:S04]  /*36e0*/  UIADD3 UR7, UPT, UPT, UR7, 0x1, URZ ;  /* 0x0000000107077890 */ /* 0x000fc8000fffe0ff */
[----:B------:R-:W-:-:S04]  /*36f0*/  UISETP.NE.AND UP0, UPT, UR7, 0x4, UPT ;  /* 0x000000040700788c */ /* 0x000fc8000bf05270 */
[----:B------:R-:W-:Y:S02]  /*3700*/  USEL UR6, URZ, 0x1, UP0 ;  /* 0x00000001ff067887 */ /* 0x000fe40008000000 */
[----:B------:R-:W-:-:S04]  /*3710*/  USEL UR7, UR7, URZ, UP0 ;  /* 0x000000ff07077287 */ /* 0x000fc80008000000 */
[----:B------:R-:W-:Y:S01]  /*3720*/  ULEA UR7, UR7, UR5, 0x3 ;  /* 0x0000000507077291 */ /* 0x000fe2000f8e18ff */
[----:B------:R-:W-:-:S04]  /*3730*/  LOP3.LUT R2, R2, UR6, RZ, 0x3c, !PT ;  /* 0x0000000602027c12 */ /* 0x000fc8000f8e3cff */
[----:B------:R-:W-:-:S04]  /*3740*/  SHF.L.U32 R2, R2, 0x1f, RZ ;  /* 0x0000001f02027819 */ /* 0x000fc800000006ff */
[----:B------:R-:W2:Y:S02]  /*3750*/  SYNCS.PHASECHK.TRANS64.TRYWAIT P0, [UR7], R2 ;  /* 0x00000002ff0075a7 */ /* 0x000ea40008001107 */
[----:B--2---:R-:W-:Y:S05]  /*3760*/  @!P0 BRA `(.L_x_63) ;  /* 0x0000005c00408947 */ /* 0x004fea0003800000 */
.L_x_157:
[----:B------:R-:W-:Y:S01]  /*3770*/  NOP ;  /* 0x0000000000007918 */ /* 0x000fe20000000000 */
[----:B-1----:R-:W1:Y:S01]  /*3780*/  LDS R0, [UR4+0x14] ;  /* 0x00001404ff007984 */ /* 0x002e620008000800 */
[----:B------:R-:W-:Y:S01]  /*3790*/  ULOP3.LUT UR6, UR16, 0xffff, URZ, 0xc0, !UPT ;  /* 0x0000ffff10067892 */ /* 0x000fe2000f8ec0ff */
[----:B------:R-:W-:Y:S01]  /*37a0*/  UMOV UR8, 0xffff ;  /* 0x0000ffff00087882 */ /* 0x000fe20000000000 */
[----:B------:R-:W-:Y:S02]  /*37b0*/  UMOV UR5, 0x1 ;  /* 0x0000000100057882 */ /* 0x000fe40000000000 */
[----:B------:R-:W-:-:S04]  /*37c0*/  USHF.R.U32.HI UR6, URZ, 0x5, UR6 ;  /* 0x00000005ff067899 */ /* 0x000fc80008011606 */
[----:B------:R-:W-:Y:S02]  /*37d0*/  USHF.L.U32 UR8, UR8, UR6, URZ ;  /* 0x0000000608087299 */ /* 0x000fe400080006ff */
[----:B------:R-:W-:-:S04]  /*37e0*/  USHF.L.U32 UR5, UR5, UR6, URZ ;  /* 0x0000000605057299 */ /* 0x000fc800080006ff */
[----:B-1----:R-:W-:-:S04]  /*37f0*/  LOP3.LUT R0, R0, UR8, RZ, 0xc0, !PT ;  /* 0x0000000800007c12 */ /* 0x002fc8000f8ec0ff */
[----:B------:R-:W-:-:S13]  /*3800*/  ISETP.NE.AND P0, PT, R0, UR8, PT ;  /* 0x0000000800007c0c */ /* 0x000fda000bf05270 */
[----:B------:R-:W-:Y:S05]  /*3810*/  @P0 BRA `(.L_x_64) ;  /* 0x0000000000580947 */ /* 0x000fea0003800000 */
[----:B------:R-:W1:Y:S02]  /*3820*/  LDS R0, [UR4+0x18] ;  /* 0x00001804ff007984 */ /* 0x000e640008000800 */
[----:B-1----:R-:W-:-:S04]  /*3830*/  LOP3.LUT R0, R0, UR5, RZ, 0xc0, !PT ;  /* 0x0000000500007c12 */ /* 0x002fc8000f8ec0ff */
[----:B------:R-:W-:-:S13]  /*3840*/  ISETP.NE.AND P0, PT, R0, UR5, PT ;  /* 0x0000000500007c0c */ /* 0x000fda000bf05270 */
[----:B------:R-:W-:Y:S05]  /*3850*/  @P0 BRA `(.L_x_65) ;  /* 0x00000000003c0947 */ /* 0x000fea0003800000 */
[----:B------:R-:W1:Y:S01]  /*3860*/  S2R R2, SR_LANEID ;  /* 0x0000000000027919 */ /* 0x000e620000000000 */
[----:B------:R-:W-:Y:S01]  /*3870*/  ULOP3.LUT UR8, URZ, UR8, URZ, 0x33, !UPT ;  /* 0x00000008ff087292 */ /* 0x000fe2000f8e33ff */
[----:B------:R-:W-:Y:S02]  /*3880*/  VOTEU.ANY UR7, UPT, PT ;  /* 0x0000000000077886 */ /* 0x000fe400038e0100 */
[----:B------:R-:W-:-:S03]  /*3890*/  UFLO.U32 UR7, UR7 ;  /* 0x00000007000772bd */ /* 0x000fc600080e0000 */
[----:B------:R-:W-:-:S04]  /*38a0*/  IMAD.U32 R0, RZ, RZ, UR8 ;  /* 0x00000008ff007e24 */ /* 0x000fc8000f8e00ff */
[----:B------:R2:W4:Y:S02]  /*38b0*/  REDUX UR6, R0 ;  /* 0x00000000000673c4 */ /* 0x0005240000000000 */
[----:B------:R1:W-:Y:S02]  /*38c0*/  UTCATOMSWS.AND URZ, UR8 ;  /* 0x0000000800ff79e3 */ /* 0x0003e40008000000 */
[----:B-1----:R-:W-:Y:S02]  /*38d0*/  ISETP.EQ.U32.AND P0, PT, R2, UR7, PT ;  /* 0x0000000702007c0c */ /* 0x002fe4000bf02070 */
[----:B--2---:R-:W-:Y:S02]  /*38e0*/  LOP3.LUT R0, RZ, UR5, RZ, 0x33, !PT ;  /* 0x00000005ff007c12 */ /* 0x004fe4000f8e33ff */
[----:B----4-:R-:W-:Y:S02]  /*38f0*/  MOV R2, UR6 ;  /* 0x0000000600027c02 */ /* 0x010fe40008000f00 */
[----:B------:R-:W1:Y:S07]  /*3900*/  REDUX UR5, R0 ;  /* 0x00000000000573c4 */ /* 0x000e6e0000000000 */
[----:B------:R2:W-:Y:S01]  /*3910*/  @P0 ATOMS.AND RZ, [UR4+0x14], R2 ;  /* 0x00001402ffff098c */ /* 0x0005e2000a800004 */
[----:B-1----:R-:W-:-:S05]  /*3920*/  IMAD.U32 R0, RZ, RZ, UR5 ;  /* 0x00000005ff007e24 */ /* 0x002fca000f8e00ff */
[----:B------:R2:W-:Y:S01]  /*3930*/  @P0 ATOMS.AND RZ, [UR4+0x18], R0 ;  /* 0x00001800ffff098c */ /* 0x0005e2000a800004 */
[----:B------:R-:W-:Y:S05]  /*3940*/  BRA `(.L_x_66) ;  /* 0x0000000000147947 */ /* 0x000fea0003800000 */
.L_x_65:
[----:B------:R-:W-:Y:S02]  /*3950*/  MOV R2, 0x3970 ;  /* 0x0000397000027802 */ /* 0x000fe40000000f00 */
[----:B---3-5:R-:W-:Y:S05]  /*3960*/  CALL.REL.NOINC `($__internal_0_$__cuda_sm10x_tcgen05_guardrail_trap_col_being_dealloced_not_returned_by_alloc) ;  /* 0x0000006000287944 */ /* 0x028fea0003c00000 */
[----:B------:R-:W-:Y:S05]  /*3970*/  BRA `(.L_x_66) ;  /* 0x0000000000087947 */ /* 0x000fea0003800000 */
.L_x_64:
[----:B------:R-:W-:Y:S02]  /*3980*/  MOV R2, 0x39a0 ;  /* 0x000039a000027802 */ /* 0x000fe40000000f00 */
[----:B---3-5:R-:W-:Y:S05]  /*3990*/  CALL.REL.NOINC `($__internal_2_$__cuda_sm10x_tcgen05_guardrail_trap_unallocated_columns_being_dealloced) ;  /* 0x0000006000347944 */ /* 0x028fea0003c00000 */
.L_x_66:
[----:B------:R-:W-:Y:S01]  /*39a0*/  NOP ;  /* 0x0000000000007918 */ /* 0x000fe20000000000 */
[----:B------:R-:W-:Y:S05]  /*39b0*/  EXIT ;  /* 0x000000000000794d */ /* 0x000fea0003800000 */
.L_x_48:
[----:B------:R-:W-:-:S09]  /*39c0*/  UISETP.NE.OR UP2, UPT, UR8, 0x3, !UP2 ;  /* 0x000000030800788c */ /* 0x000fd2000d745670 */
[----:B------:R-:W-:Y:S05]  /*39d0*/  BRA.U UP2, `(.L_x_67) ;  /* 0x0000001102087547 */ /* 0x000fea000b800000 */
[----:B------:R-:W1:Y:S01]  /*39e0*/  LDC R0, c[0x0][0xb30] ;  /* 0x0002cc00ff007b82 */ /* 0x000e620000000800 */
[----:B------:R-:W2:Y:S01]  /*39f0*/  LDCU.64 UR8, c[0x0][0x888] ;  /* 0x00011100ff0877ac */ /* 0x000ea20008000a00 */
[----:B------:R-:W-:Y:S02]  /*3a00*/  HFMA2 R27, -RZ, RZ, 0, 0 ;  /* 0x00000000ff1b7431 */ /* 0x000fe400000001ff */
[----:B------:R-:W-:Y:S01]  /*3a10*/  IMAD.MOV.U32 R29, RZ, RZ, 0x1 ;  /* 0x00000001ff1d7424 */ /* 0x000fe200078e00ff */
[----:B------:R-:W-:Y:S01]  /*3a20*/  MOV R25, 0x2000 ;  /* 0x0000200000197802 */ /* 0x000fe20000000f00 */
[----:B------:R-:W4:Y:S01]  /*3a30*/  LDCU.64 UR4, c[0x0][0x890] ;  /* 0x00011200ff0477ac */ /* 0x000f220008000a00 */
[----:B------:R-:W-:Y:S01]  /*3a40*/  IMAD.MOV.U32 R28, RZ, RZ, RZ ;  /* 0x000000ffff1c7224 */ /* 0x000fe200078e00ff */
[----:B------:R-:W3:Y:S01]  /*3a50*/  LDC R24, c[0x0][0x370] ;  /* 0x0000dc00ff187b82 */ /* 0x000ee20000000800 */
[----:B------:R-:W-:Y:S01]  /*3a60*/  UMOV UR7, 0x400 ;  /* 0x0000040000077882 */ /* 0x000fe20000000000 */
[----:B------:R-:W-:-:S02]  /*3a70*/  UPLOP3.LUT UP1, UPT, UPT, UPT, UPT, 0x40, 0x4 ;  /* 0x000000000004789c */ /* 0x000fc40003f2e870 */
[----:B------:R-:W-:-:S04]  /*3a80*/  ULEA UR7, UR37, UR7, 0x18 ;  /* 0x0000000725077291 */ /* 0x000fc8000f8ec0ff */
[----:B------:R-:W3:Y:S01]  /*3a90*/  LDC R3, c[0x0][0xb0c] ;  /* 0x0002c300ff037b82 */ /* 0x000ee20000000800 */
[----:B------:R-:W-:Y:S02]  /*3aa0*/  UIADD3 UR13, UPT, UPT, UR7, 0x58, URZ ;  /* 0x00000058070d7890 */ /* 0x000fe4000fffe0ff */
[----:B--2---:R-:W-:Y:S02]  /*3ab0*/  UISETP.NE.U32.AND UP2, UPT, UR8, URZ, UPT ;  /* 0x000000ff0800728c */ /* 0x004fe4000bf45070 */
[----:B------:R-:W-:Y:S02]  /*3ac0*/  UIADD3 UR33, UPT, UPT, UR7, 0x40, URZ ;  /* 0x0000004007217890 */ /* 0x000fe4000fffe0ff */
[----:B----4-:R-:W-:Y:S01]  /*3ad0*/  UISETP.NE.U32.AND UP3, UPT, UR4, URZ, UPT ;  /* 0x000000ff0400728c */ /* 0x010fe2000bf65070 */
[----:B------:R-:W2:Y:S01]  /*3ae0*/  LDC R18, c[0x0][0xb20] ;  /* 0x0002c800ff127b82 */ /* 0x000ea20000000800 */
[----:B-1----:R-:W-:Y:S01]  /*3af0*/  ISETP.NE.AND P1, PT, R0, 0x1, PT ;  /* 0x000000010000780c */ /* 0x002fe20003f25270 */
[----:B------:R-:W-:-:S02]  /*3b00*/  UISETP.NE.AND.EX UP2, UPT, UR9, URZ, UPT, UP2 ;  /* 0x000000ff0900728c */ /* 0x000fc4000bf45320 */
[----:B------:R-:W-:Y:S02]  /*3b10*/  UIADD3 UR25, UPT, UPT, UR7, 0x48, URZ ;  /* 0x0000004807197890 */ /* 0x000fe4000fffe0ff */
[----:B------:R-:W-:Y:S02]  /*3b20*/  UIADD3 UR17, UPT, UPT, UR7, 0x50, URZ ;  /* 0x0000005007117890 */ /* 0x000fe4000fffe0ff */
[----:B------:R-:W1:Y:S01]  /*3b30*/  LDC.64 R30, c[0x0][0x348] ;  /* 0x0000d200ff1e7b82 */ /* 0x000e620000000a00 */
[----:B------:R-:W-:Y:S02]  /*3b40*/  UPRMT UR13, UR37, 0x654, UR13 ;  /* 0x00000654250d7896 */ /* 0x000fe4000800000d */
[----:B------:R-:W-:-:S05]  /*3b50*/  UISETP.NE.AND.EX UP3, UPT, UR5, URZ, UPT, UP3 ;  /* 0x000000ff0500728c */ /* 0x000fca000bf65330 */
[----:B------:R-:W4:Y:S08]  /*3b60*/  LDC.64 R16, c[0x0][0xb10] ;  /* 0x0002c400ff107b82 */ /* 0x000f300000000a00 */
[----:B------:R-:W1:Y:S08]  /*3b70*/  LDC.64 R6, c[0x0][0xb18] ;  /* 0x0002c600ff067b82 */ /* 0x000e700000000a00 */
[----:B------:R-:W1:Y:S08]  /*3b80*/  LDC.64 R4, c[0x0][0xb28] ;  /* 0x0002ca00ff047b82 */ /* 0x000e700000000a00 */
[----:B--23--:R-:W1:Y:S02]  /*3b90*/  LDC R19, c[0x0][0x374] ;  /* 0x0000dd00ff137b82 */ /* 0x00ce640000000800 */
.L_x_78:
[C---:B------:R-:W-:Y:S02]  /*3ba0*/  LEA R0, R28.reuse, UR7, 0x3 ;  /* 0x000000071c007c11 */ /* 0x040fe4000f8e18ff */
[----:B------:R-:W-:Y:S02]  /*3bb0*/  SHF.L.U32 R2, R27, 0x1f, RZ ;  /* 0x0000001f1b027819 */ /* 0x000fe400000006ff */
[----:B------:R-:W-:Y:S02]  /*3bc0*/  LEA R20, R28, UR7, 0x4 ;  /* 0x000000071c147c11 */ /* 0x000fe4000f8e20ff */
[----:B--2---:R-:W2:Y:S02]  /*3bd0*/  SYNCS.PHASECHK.TRANS64.TRYWAIT P0, [R0+URZ+0x90], R2 ;  /* 0x00009002000075a7 */ /* 0x004ea400080011ff */
[----:B--2---:R-:W-:Y:S05]  /*3be0*/  @!P0 BRA `(.L_x_68) ;  /* 0x0000005800388947 */ /* 0x004fea0003800000 */
.L_x_158:
[----:B------:R-:W-:Y:S01]  /*3bf0*/  ISETP.GE.AND P0, PT, R40, 0x1, PT ;  /* 0x000000012800780c */ /* 0x000fe20003f06270 */
[----:B------:R-:W3:Y:S01]  /*3c00*/  LDS.128 R20, [R20+0x120] ;  /* 0x0001200014147984 */ /* 0x000ee20000000c00 */
[----:B--2---:R-:W-:Y:S01]  /*3c10*/  VIADD R0, R0, 0xa0 ;  /* 0x000000a000007836 */ /* 0x004fe20000000000 */
[----:B------:R-:W-:Y:S01]  /*3c20*/  @!PT LDS RZ, [RZ] ;  /* 0x00000000fffff984 */ /* 0x000fe20000000800 */
[----:B------:R-:W-:Y:S01]  /*3c30*/  @!PT LDS RZ, [RZ] ;  /* 0x00000000fffff984 */ /* 0x000fe20000000800 */
[----:B------:R-:W-:Y:S01]  /*3c40*/  @!PT LDS RZ, [RZ] ;  /* 0x00000000fffff984 */ /* 0x000fe20000000800 */
[----:B------:R-:W-:Y:S01]  /*3c50*/  @!PT LDS RZ, [RZ] ;  /* 0x00000000fffff984 */ /* 0x000fe20000000800 */
[----:B------:R2:W-:Y:S06]  /*3c60*/  MEMBAR.ALL.CTA ;  /* 0x0000000000007992 */ /* 0x0005ec0000008000 */
[----:B--2---:R-:W2:Y:S01]  /*3c70*/  FENCE.VIEW.ASYNC.S ;  /* 0x00000000000073c6 */ /* 0x004ea20000000000 */
[----:B------:R-:W-:Y:S04]  /*3c80*/  PRMT R0, RZ, 0x654, R0 ;  /* 0x00000654ff007816 */ /* 0x000fe80000000000 */
[----:B--2---:R2:W-:Y:S01]  /*3c90*/  SYNCS.ARRIVE.TRANS64.RED.A1T0 RZ, [R0+URZ], RZ ;  /* 0x000000ff00ff79a7 */ /* 0x0045e200081004ff */
[----:B---3--:R-:W-:Y:S11]  /*3ca0*/  LOP3.LUT P3, RZ, R22, 0x1, RZ, 0xc0, !PT ;  /* 0x0000000116ff7812 */ /* 0x008ff6000786c0ff */
[----:B------:R-:W-:Y:S02]  /*3cb0*/  @!UPT UIADD3 URZ, UPT, UPT, URZ, URZ, URZ ;  /* 0x000000fffffff290 */ /* 0x000fe4000fffe0ff */
[----:B------:R-:W-:Y:S02]  /*3cc0*/  @P3 MOV R11, R20 ;  /* 0x00000014000b3202 */ /* 0x000fe40000000f00 */
[----:B------:R-:W-:Y:S01]  /*3cd0*/  @P3 LOP3.LUT R10, R21, 0xffff, RZ, 0xc0, !PT ;  /* 0x0000ffff150a3812 */ /* 0x000fe200078ec0ff */
[----:B--2---:R-:W-:Y:S06]  /*3ce0*/  @!P0 BRA `(.L_x_69) ;  /* 0x0000000000a48947 */ /* 0x004fec0003800000 */
[-C--:B-1----:R-:W-:Y:S01]  /*3cf0*/  IMAD.HI.U32 R0, R19, R7.reuse, RZ ;  /* 0x0000000713007227 */ /* 0x082fe200078e00ff */
[----:B------:R-:W-:Y:S02]  /*3d00*/  ISETP.NE.AND P0, PT, R6, 0x1, PT ;  /* 0x000000010600780c */ /* 0x000fe40003f05270 */
[----:B------:R-:W-:Y:S01]  /*3d10*/  ISETP.NE.AND P2, PT, R40, 0x1, PT ;  /* 0x000000012800780c */ /* 0x000fe20003f45270 */
[----:B----4-:R-:W-:Y:S01]  /*3d20*/  IMAD.HI.U32 R9, R24, R16, RZ ;  /* 0x0000001018097227 */ /* 0x010fe200078e00ff */
[----:B------:R-:W-:Y:S02]  /*3d30*/  SHF.R.U32.HI R0, RZ, R18, R0 ;  /* 0x00000012ff007219 */ /* 0x000fe40000011600 */
[----:B------:R-:W-:Y:S01]  /*3d40*/  ISETP.NE.AND P4, PT, R3, 0x1, PT ;  /* 0x000000010300780c */ /* 0x000fe20003f85270 */
[----:B------:R-:W-:Y:S01]  /*3d50*/  IMAD.HI.U32 R13, R10, R7, RZ ;  /* 0x000000070a0d7227 */ /* 0x000fe200078e00ff */
[----:B------:R-:W-:Y:S02]  /*3d60*/  SHF.R.U32.HI R9, RZ, R17, R9 ;  /* 0x00000011ff097219 */ /* 0x000fe40000011609 */
[----:B------:R-:W-:Y:S01]  /*3d70*/  SEL R0, R19, R0, !P0 ;  /* 0x0000000013007207 */ /* 0x000fe20004000000 */
[----:B------:R-:W-:Y:S01]  /*3d80*/  IMAD.HI.U32 R12, R11, R16, RZ ;  /* 0x000000100b0c7227 */ /* 0x000fe200078e00ff */
[----:B------:R-:W-:Y:S03]  /*3d90*/  SEL R9, R24, R9, !P4 ;  /* 0x0000000918097207 */ /* 0x000fe60006000000 */
[-C--:B------:R-:W-:Y:S01]  /*3da0*/  IMAD.HI.U32 R8, R0, R4.reuse, RZ ;  /* 0x0000000400087227 */ /* 0x080fe200078e00ff */
[----:B------:R-:W-:Y:S03]  /*3db0*/  SHF.R.U32.HI R12, RZ, R17, R12 ;  /* 0x00000011ff0c7219 */ /* 0x000fe6000001160c */
[----:B------:R-:W-:Y:S01]  /*3dc0*/  IMAD.HI.U32 R2, R9, R4, RZ ;  /* 0x0000000409027227 */ /* 0x000fe200078e00ff */
[-C--:B------:R-:W-:Y:S02]  /*3dd0*/  @P2 SHF.R.U32.HI R0, RZ, R5.reuse, R8 ;  /* 0x00000005ff002219 */ /* 0x080fe40000011608 */
[----:B------:R-:W-:Y:S02]  /*3de0*/  SHF.R.U32.HI R8, RZ, R18, R13 ;  /* 0x00000012ff087219 */ /* 0x000fe4000001160d */
[----:B------:R-:W-:Y:S01]  /*3df0*/  @P2 SHF.R.U32.HI R9, RZ, R5, R2 ;  /* 0x00000005ff092219 */ /* 0x000fe20000011602 */
[----:B------:R-:W-:Y:S01]  /*3e00*/  IMAD R0, R40, R0, RZ ;  /* 0x0000000028007224 */ /* 0x000fe200078e02ff */
[----:B------:R-:W-:Y:S02]  /*3e10*/  SEL R8, R10, R8, !P0 ;  /* 0x000000080a087207 */ /* 0x000fe40004000000 */
[----:B------:R-:W-:Y:S01]  /*3e20*/  SEL R2, R11, R12, !P4 ;  /* 0x0000000c0b027207 */ /* 0x000fe20006000000 */
[----:B------:R-:W-:Y:S01]  /*3e30*/  IMAD R12, R40, R9, RZ ;  /* 0x00000009280c7224 */ /* 0x000fe200078e02ff */
[C---:B------:R-:W-:Y:S01]  /*3e40*/  ISETP.GE.AND P0, PT, R8.reuse, R0, PT ;  /* 0x000000000800720c */ /* 0x040fe20003f06270 */
[----:B------:R-:W-:Y:S03]  /*3e50*/  IMAD.HI.U32 R0, R8, R4, RZ ;  /* 0x0000000408007227 */ /* 0x000fe600078e00ff */
[----:B------:R-:W-:Y:S02]  /*3e60*/  ISETP.GE.OR P0, PT, R2, R12, P0 ;  /* 0x0000000c0200720c */ /* 0x000fe40000706670 */
[-C--:B------:R-:W-:Y:S04]  /*3e70*/  SHF.R.U32.HI R0, RZ, R5.reuse, R0 ;  /* 0x00000005ff007219 */ /* 0x080fe80000011600 */
[----:B------:R-:W-:Y:S05]  /*3e80*/  SEL R13, R8, R0, !P2 ;  /* 0x00000000080d7207 */ /* 0x000fea0005000000 */
[----:B------:R-:W-:Y:S02]  /*3e90*/  IMAD.MOV R12, RZ, RZ, -R13 ;  /* 0x000000ffff0c7224 */ /* 0x000fe400078e0a0d */
[----:B------:R-:W-:Y:S04]  /*3ea0*/  @!P0 IMAD.HI.U32 R0, R2, R4, RZ ;  /* 0x0000000402008227 */ /* 0x000fe800078e00ff */
[----:B------:R-:W-:Y:S01]  /*3eb0*/  IMAD R12, R40, R12, R8 ;  /* 0x0000000c280c7224 */ /* 0x000fe200078e0208 */
[----:B------:R-:W-:Y:S04]  /*3ec0*/  @!P0 SHF.R.U32.HI R0, RZ, R5, R0 ;  /* 0x00000005ff008219 */ /* 0x000fe80000011600 */
[----:B------:R-:W-:Y:S04]  /*3ed0*/  @!P0 SEL R0, R2, R0, !P2 ;  /* 0x0000000002008207 */ /* 0x000fe80005000000 */
[----:B------:R-:W-:Y:S01]  /*3ee0*/  @!P0 IADD3 R13, PT, PT, R13, -R0, RZ ;  /* 0x800000000d0d8210 */ /* 0x000fe20007ffe0ff */
[----:B------:R-:W-:Y:S01]  /*3ef0*/  @!P0 IMAD R0, R9, R12, R0 ;  /* 0x0000000c09008224 */ /* 0x000fe200078e0200 */
[----:B------:R-:W-:Y:S01]  /*3f00*/  IADD3 R9, PT, PT, -R8, RZ, RZ ;  /* 0x000000ff08097210 */ /* 0x000fe20007ffe1ff */
[--C-:B------:R-:W-:Y:S02]  /*3f10*/  IMAD.MOV R12, RZ, RZ, -R2.reuse ;  /* 0x000000ffff0c7224 */ /* 0x100fe400078e0a02 */
[----:B------:R-:W-:Y:S02]  /*3f20*/  @!P0 IMAD R8, R13, R40, R2 ;  /* 0x000000280d088224 */ /* 0x000fe400078e0202 */
[----:B------:R-:W-:Y:S02]  /*3f30*/  @!P0 IMAD.MOV.U32 R2, RZ, RZ, R0 ;  /* 0x000000ffff028224 */ /* 0x000fe400078e0000 */
[----:B------:R-:W-:Y:S02]  /*3f40*/  IMAD R11, R3, R12, R11 ;  /* 0x0000000c030b7224 */ /* 0x000fe400078e020b */
[----:B------:R-:W-:Y:S02]  /*3f50*/  IMAD R10, R6, R9, R10 ;  /* 0x00000009060a7224 */ /* 0x000fe400078e020a */
[----:B------:R-:W-:Y:S02]  /*3f60*/  IMAD R11, R2, R3, R11 ;  /* 0x00000003020b7224 */ /* 0x000fe400078e020b */
[----:B------:R-:W-:Y:S02]  /*3f70*/  IMAD R10, R8, R6, R10 ;  /* 0x00000006080a7224 */ /* 0x000fe400078e020a */
.L_x_69:
[----:B------:R-:W-:Y:S05]  /*3f80*/  BRA.U UP1, `(.L_x_70) ;  /* 0x0000000101107547 */ /* 0x000fea000b800000 */
[----:B------:R-:W-:Y:S04]  /*3f90*/  MOV R2, UR6 ;  /* 0x0000000600027c02 */ /* 0x000fe80008000f00 */
[----:B------:R-:W-:Y:S04]  /*3fa0*/  SHF.L.U32 R2, R2, 0x1f, RZ ;  /* 0x0000001f02027819 */ /* 0x000fe800000006ff */
[----:B------:R-:W2:Y:S02]  /*3fb0*/  SYNCS.PHASECHK.TRANS64.TRYWAIT P0, [UR7+0x88], R2 ;  /* 0x00008802ff0075a7 */ /* 0x000ea40008001107 */
[----:B--2---:R-:W-:Y:S05]  /*3fc0*/  @!P0 BRA `(.L_x_71) ;  /* 0x0000005400548947 */ /* 0x004fea0003800000 */
.L_x_70:
[----:B------:R-:W-:Y:S02]  /*3fd0*/  R2UR UR35, R15 ;  /* 0x000000000f2372ca */ /* 0x000fe400000e0000 */
[----:B------:R-:W-:Y:S02]  /*3fe0*/  R2UR UR34, R14 ;  /* 0x000000000e2272ca */ /* 0x000fe400000e0000 */
[----:B------:R-:W-:Y:S02]  /*3ff0*/  ISETP.NE.U32.AND P2, PT, RZ, UR4, PT ;  /* 0x00000004ff007c0c */ /* 0x000fe4000bf45070 */
[----:B------:R-:W-:Y:S02]  /*4000*/  SHF.L.U32 R14, R29, 0x1f, RZ ;  /* 0x0000001f1d0e7819 */ /* 0x000fe400000006ff */
[----:B------:R-:W-:Y:S05]  /*4010*/  ISETP.NE.AND.EX P2, PT, RZ, UR5, PT, P2 ;  /* 0x00000005ff007c0c */ /* 0x000fea000bf45320 */
[----:B------:R-:W-:Y:S02]  /*4020*/  USHF.L.U32 UR35, UR35, 0x6, URZ ;  /* 0x0000000623237899 */ /* 0x000fe400080006ff */
[----:B------:R-:W-:Y:S01]  /*4030*/  USHF.L.U32 UR34, UR34, 0x8, URZ ;  /* 0x0000000822227899 */ /* 0x000fe200080006ff */
[----:B------:R-:W-:Y:S11]  /*4040*/  BRA.U !UP3, `(.L_x_72) ;  /* 0x000000010b347547 */ /* 0x000ff6000b800000 */
[----:B------:R-:W-:Y:S01]  /*4050*/  UPLOP3.LUT UP0, UPT, UPT, UPT, UP2, 0x80, 0x8 ;  /* 0x000000000008789c */ /* 0x000fe20003f0f020 */
[----:B--2---:R-:W-:Y:S02]  /*4060*/  HFMA2 R0, -RZ, RZ, 0, 5.9604644775390625e-08 ;  /* 0x00000001ff007431 */ /* 0x004fe400000001ff */
[----:B------:R-:W-:Y:S03]  /*4070*/  IMAD.MOV.U32 R88, RZ, RZ, 0x1 ;  /* 0x00000001ff587424 */ /* 0x000fe600078e00ff */
[----:B------:R-:W-:Y:S05]  /*4080*/  PLOP3.LUT P0, PT, PT, PT, UP0, 0x80, 0x8 ;  /* 0x000000000008781c */ /* 0x000fea0003f0f008 */
[----:B------:R-:W2:Y:S01]  /*4090*/  @UP0 LDCU.64 UR10, c[0x0][0x888] ;  /* 0x00011100ff0a07ac */ /* 0x000ea20008000a00 */
[----:B------:R-:W-:Y:S07]  /*40a0*/  @UP0 UIMAD UR8, UR36, UR4, URZ ;  /* 0x00000004240802a4 */ /* 0x000fee000f8e02ff */
[----:B------:R-:W-:Y:S01]  /*40b0*/  @!P0 PRMT R88, R0, 0x7610, R88 ;  /* 0x0000761000588816 */ /* 0x000fe20000000058 */
[----:B--2---:R-:W-:Y:S03]  /*40c0*/  @UP0 UIMAD.WIDE UR10, UR8, 0x4, UR10 ;  /* 0x00000004080a08a5 */ /* 0x004fe6000f8e020a */
[----:B------:R-:W2:Y:S03]  /*40d0*/  @!UP0 LDCU UR8, c[0x0][0x880] ;  /* 0x00011000ff0887ac */ /* 0x000ea60008000800 */
[----:B------:R-:W-:Y:S01]  /*40e0*/  IMAD.U32 R8, RZ, RZ, UR10 ;  /* 0x0000000aff087e24 */ /* 0x000fe2000f8e00ff */
[----:B------:R-:W-:Y:S05]  /*40f0*/  MOV R9, UR11 ;  /* 0x0000000b00097c02 */ /* 0x000fea0008000f00 */
[----:B-----5:R3:W5:Y:S02]  /*4100*/  @P0 LDG.E R49, desc[UR46][R8.64] ;  /* 0x0000002e08310981 */ /* 0x020764000c1e1900 */
[----:B--23--:R-:W-:Y:S07]  /*4110*/  @!P0 IMAD.U32 R49, RZ, RZ, UR8 ;  /* 0x00000008ff318e24 */ /* 0x00cfee000f8e00ff */
.L_x_72:
[----:B-----5:R-:W-:Y:S01]  /*4120*/  @!P2 FSETP.EQ.AND P0, PT, R49, RZ, PT ;  /* 0x000000ff3100a20b */ /* 0x020fe20003f02000 */
[----:B------:R-:W-:Y:S01]  /*4130*/  @!UPT UIADD3 URZ, UPT, UPT, URZ, URZ, URZ ;  /* 0x000000fffffff290 */ /* 0x000fe2000fffe0ff */
[----:B------:R-:W-:Y:S11]  /*4140*/  @!P2 BRA `(.L_x_73) ;  /* 0x000000000014a947 */ /* 0x000ff60003800000 */
[----:B------:R-:W-:Y:S02]  /*4150*/  LOP3.LUT P2, RZ, R88, 0xff, RZ, 0xc0, !PT ;  /* 0x000000ff58ff7812 */ /* 0x000fe4000784c0ff */
[----:B------:R-:W-:Y:S04]  /*4160*/  PLOP3.LUT P0, PT, PT, PT, UP0, 0x80, 0x8 ;  /* 0x000000000008781c */ /* 0x000fe80003f0f008 */
[----:B------:R-:W-:Y:S07]  /*4170*/  PLOP3.LUT P0, PT, P0, PT, PT, 0x8, 0x80 ;  /* 0x000000000080781c */ /* 0x000fee000070e170 */
[----:B------:R-:W-:Y:S11]  /*4180*/  @P2 FSETP.EQ.AND P0, PT, R49, RZ, PT ;  /* 0x000000ff3100220b */ /* 0x000ff60003f02000 */
[----:B------:R-:W-:Y:S02]  /*4190*/  @!UPT UIADD3 URZ, UPT, UPT, URZ, URZ, URZ ;  /* 0x000000fffffff290 */ /* 0x000fe4000fffe0ff */
.L_x_73:
[----:B------:R-:W3:Y:S01]  /*41a0*/  SYNCS.PHASECHK.TRANS64.TRYWAIT P2, [UR7+0x60], R14 ;  /* 0x0000600eff0075a7 */ /* 0x000ee20008041107 */
[----:B------:R-:W-:Y:S04]  /*41b0*/  ELECT P4, URZ, PT ;  /* 0x0000000000ff782f */ /* 0x000fe80003880000 */
[----:B------:R-:W-:Y:S11]  /*41c0*/  PLOP3.LUT P4, PT, P0, P4, PT, 0xf2, 0x2f ;  /* 0x00000000002f781c */ /* 0x000ff60000789e72 */
[----:B------:R-:W-:Y:S02]  /*41d0*/  @!UPT UIADD3 URZ, UPT, UPT, URZ, URZ, URZ ;  /* 0x000000fffffff290 */ /* 0x000fe4000fffe0ff */
[----:B-1----:R-:W-:Y:S05]  /*41e0*/  @!P4 IADD3 R8, P0, PT, R30, 0x580, RZ ;  /* 0x000005801e08c810 */ /* 0x002fea0007f1e0ff */
[----:B--2---:R-:W-:Y:S01]  /*41f0*/  @!P4 IMAD.X R2, RZ, RZ, R31, P0 ;  /* 0x000000ffff02c224 */ /* 0x004fe200000e061f */
[----:B---3--:R-:W-:Y:S07]  /*4200*/  @!P2 BRA `(.L_x_74) ;  /* 0x0000005000dca947 */ /* 0x008fee0003800000 */
.L_x_161:
[----:B------:R-:W-:Y:S01]  /*4210*/  @!P4 R2UR UR8, R2 ;  /* 0x000000000208c2ca */ /* 0x000fe200000e0000 */
[----:B------:R-:W-:Y:S01]  /*4220*/  VOTEU.ALL UP1, P4 ;  /* 0x0000000000ff7886 */ /* 0x000fe20002020000 */
[----:B------:R-:W-:Y:S01]  /*4230*/  @!P4 R2UR UR9, R8 ;  /* 0x000000000809c2ca */ /* 0x000fe200000e0000 */
[----:B-1----:R-:W-:Y:S01]  /*4240*/  @!P4 IMAD.MOV.U32 R0, RZ, RZ, 0x2000 ;  /* 0x00002000ff00c424 */ /* 0x002fe200078e00ff */
[----:B------:R-:W-:Y:S01]  /*4250*/  UMOV UR10, 0x0 ;  /* 0x00000000000a7882 */ /* 0x000fe20000000000 */
[----:B------:R-:W-:Y:S01]  /*4260*/  UMOV UR11, 0x10000000 ;  /* 0x10000000000b7882 */ /* 0x000fe20000000000 */
[----:B------:R-:W-:Y:S01]  /*4270*/  @!UP1 UIADD3 UR32, UPT, UPT, UR7, 0x400, URZ ;  /* 0x0000040007209890 */ /* 0x000fe2000fffe0ff */
[----:B------:R-:W-:Y:S06]  /*4280*/  VOTEU.ALL UP1, P4 ;  /* 0x0000000000ff7886 */ /* 0x000fec0002020000 */
[----:B------:R-:W-:Y:S01]  /*4290*/  IMAD.U32 R9, RZ, RZ, UR8 ;  /* 0x00000008ff097e24 */ /* 0x000fe2000f8e00ff */
[----:B------:R-:W-:Y:S01]  /*42a0*/  UPRMT UR8, UR37, 0x654, UR33 ;  /* 0x0000065425087896 */ /* 0x000fe20008000021 */
[----:B------:R-:W-:Y:S03]  /*42b0*/  IMAD.U32 R8, RZ, RZ, UR9 ;  /* 0x00000009ff087e24 */ /* 0x000fe6000f8e00ff */
[----:B------:R-:W-:Y:S02]  /*42c0*/  @!P4 R2UR UR15, R9 ;  /* 0x00000000090fc2ca */ /* 0x000fe400000e0000 */
[----:B------:R-:W-:Y:S02]  /*42d0*/  @!P4 R2UR UR14, R8 ;  /* 0x00000000080ec2ca */ /* 0x000fe400000e0000 */
[----:B------:R-:W-:Y:S05]  /*42e0*/  @!P4 IADD3 R8, P0, PT, R30, 0x580, RZ ;  /* 0x000005801e08c810 */ /* 0x000fea0007f1e0ff */
[----:B------:R-:W-:Y:S06]  /*42f0*/  @!P4 IMAD.X R2, RZ, RZ, R31, P0 ;  /* 0x000000ffff02c224 */ /* 0x000fec00000e061f */
[----:B------:R1:W-:Y:S01]  /*4300*/  @!UP1 UTMALDG.3D [UR32], [UR14], desc[UR10] ;  /* 0x00000a200e0095b4 */ /* 0x0003e20008011000 */
[----:B------:R1:W-:Y:S01]  /*4310*/  @!P4 SYNCS.ARRIVE.TRANS64.RED.A0TR RZ, [UR7+0x40], R0 ;  /* 0x00004000ffffc9a7 */ /* 0x0003e20008300407 */
[----:B------:R-:W-:Y:S01]  /*4320*/  SYNCS.ARRIVE.TRANS64.RED.A1T0 RZ, [UR8], RZ ;  /* 0x000000ffffff79a7 */ /* 0x000fe20008100408 */
[----:B------:R-:W2:Y:S02]  /*4330*/  SYNCS.PHASECHK.TRANS64.TRYWAIT P2, [UR7+0x68], R14 ;  /* 0x0000680eff0075a7 */ /* 0x000ea40008041107 */
[----:B-12---:R-:W-:Y:S05]  /*4340*/  @!P2 BRA `(.L_x_75) ;  /* 0x0000005000a4a947 */ /* 0x006fea0003800000 */
.L_x_163:
[----:B------:R-:W-:Y:S01]  /*4350*/  @!P4 R2UR UR8, R2 ;  /* 0x000000000208c2ca */ /* 0x000fe200000e0000 */
[----:B------:R-:W-:Y:S01]  /*4360*/  VOTEU.ALL UP1, P4 ;  /* 0x0000000000ff7886 */ /* 0x000fe20002020000 */
[----:B------:R-:W-:Y:S01]  /*4370*/  @!P4 R2UR UR9, R8 ;  /* 0x000000000809c2ca */ /* 0x000fe200000e0000 */
[----:B-1----:R-:W-:Y:S01]  /*4380*/  @!P4 IMAD.MOV.U32 R0, RZ, RZ, 0x2000 ;  /* 0x00002000ff00c424 */ /* 0x002fe200078e00ff */
[----:B------:R-:W-:Y:S01]  /*4390*/  UMOV UR10, 0x0 ;  /* 0x00000000000a7882 */ /* 0x000fe20000000000 */
[----:B------:R-:W-:Y:S01]  /*43a0*/  UMOV UR11, 0x10000000 ;  /* 0x10000000000b7882 */ /* 0x000fe20000000000 */
[----:B------:R-:W-:Y:S02]  /*43b0*/  @!UP1 UIADD3 UR26, UPT, UPT, UR34, 0x40, URZ ;  /* 0x00000040221a9890 */ /* 0x000fe4000fffe0ff */
[----:B------:R-:W-:Y:S01]  /*43c0*/  @!UP1 UIADD3 UR24, UPT, UPT, UR7, 0x2400, URZ ;  /* 0x0000240007189890 */ /* 0x000fe2000fffe0ff */
[----:B------:R-:W-:Y:S01]  /*43d0*/  VOTEU.ALL UP1, P4 ;  /* 0x0000000000ff7886 */ /* 0x000fe20002020000 */
[----:B------:R-:W-:Y:S01]  /*43e0*/  UMOV UR27, UR35 ;  /* 0x00000023001b7c82 */ /* 0x000fe20008000000 */
[----:B------:R-:W-:Y:S02]  /*43f0*/  UMOV UR28, UR36 ;  /* 0x00000024001c7c82 */ /* 0x000fe40008000000 */
        /* <DEDUP_REMOVED lines=12> */
.L_x_165:
[----:B------:R-:W2:Y:S01]  /*44c0*/  LDC.64 R12, c[0x0][0xb18] ;  /* 0x0002c600ff0c7b82 */ /* 0x000ea20000000a00 */
[----:B------:R-:W-:Y:S01]  /*44d0*/  @!P4 R2UR UR8, R2 ;  /* 0x000000000208c2ca */ /* 0x000fe200000e0000 */
[----:B------:R-:W-:Y:S01]  /*44e0*/  VOTEU.ALL UP1, P4 ;  /* 0x0000000000ff7886 */ /* 0x000fe20002020000 */
[----:B------:R-:W-:Y:S01]  /*44f0*/  @!P4 R2UR UR9, R8 ;  /* 0x000000000809c2ca */ /* 0x000fe200000e0000 */
[----:B-1----:R-:W-:Y:S01]  /*4500*/  @!P4 IMAD.MOV.U32 R0, RZ, RZ, 0x2000 ;  /* 0x00002000ff00c424 */ /* 0x002fe200078e00ff */
[----:B------:R-:W-:Y:S03]  /*4510*/  UMOV UR10, 0x0 ;  /* 0x00000000000a7882 */ /* 0x000fe60000000000 */
[----:B------:R-:W1:Y:S01]  /*4520*/  @!P1 LDC R2, c[0x0][0xb0c] ;  /* 0x0002c300ff029b82 */ /* 0x000e620000000800 */
[----:B------:R-:W-:Y:S01]  /*4530*/  @!UP1 UIADD3 UR18, UPT, UPT, UR34, 0x80, URZ ;  /* 0x0000008022129890 */ /* 0x000fe2000fffe0ff */
[----:B------:R-:W-:Y:S01]  /*4540*/  @P3 SHF.R.U32.HI R26, RZ, 0x10, R21 ;  /* 0x00000010ff1a3819 */ /* 0x000fe20000011615 */
[----:B------:R-:W-:Y:S01]  /*4550*/  @!UP1 UIADD3 UR16, UPT, UPT, UR7, 0x4400, URZ ;  /* 0x0000440007109890 */ /* 0x000fe2000fffe0ff */
[----:B------:R-:W-:Y:S01]  /*4560*/  VIADD R28, R28, 0x1 ;  /* 0x000000011c1c7836 */ /* 0x000fe20000000000 */
[----:B------:R-:W-:Y:S01]  /*4570*/  VOTEU.ALL UP1, P4 ;  /* 0x0000000000ff7886 */ /* 0x000fe20002020000 */
[----:B------:R-:W-:Y:S01]  /*4580*/  UMOV UR11, 0x10000000 ;  /* 0x10000000000b7882 */ /* 0x000fe20000000000 */
[----:B------:R-:W-:Y:S01]  /*4590*/  UMOV UR19, UR35 ;  /* 0x0000002300137c82 */ /* 0x000fe20008000000 */
[----:B------:R-:W-:Y:S01]  /*45a0*/  IMAD.U32 R9, RZ, RZ, UR8 ;  /* 0x00000008ff097e24 */ /* 0x000fe2000f8e00ff */
[----:B------:R-:W-:Y:S01]  /*45b0*/  UMOV UR20, UR36 ;  /* 0x0000002400147c82 */ /* 0x000fe20008000000 */
[----:B------:R-:W-:Y:S01]  /*45c0*/  IMAD.U32 R8, RZ, RZ, UR9 ;  /* 0x00000009ff087e24 */ /* 0x000fe2000f8e00ff */
[----:B------:R-:W-:Y:S02]  /*45d0*/  UPRMT UR8, UR37, 0x654, UR17 ;  /* 0x0000065425087896 */ /* 0x000fe40008000011 */
[----:B------:R-:W-:Y:S02]  /*45e0*/  @!P4 R2UR UR15, R9 ;  /* 0x00000000090fc2ca */ /* 0x000fe400000e0000 */
[----:B------:R-:W-:Y:S02]  /*45f0*/  @!P4 R2UR UR14, R8 ;  /* 0x00000000080ec2ca */ /* 0x000fe400000e0000 */
[----:B------:R-:W3:Y:S11]  /*4600*/  LDC.64 R8, c[0x0][0xb10] ;  /* 0x0002c400ff087b82 */ /* 0x000ef60000000a00 */
[----:B------:R1:W-:Y:S01]  /*4610*/  @!UP1 UTMALDG.3D [UR16], [UR14], desc[UR10] ;  /* 0x00000a100e0095b4 */ /* 0x0003e20008011000 */
[----:B------:R5:W-:Y:S01]  /*4620*/  @!P4 SYNCS.ARRIVE.TRANS64.RED.A0TR RZ, [UR7+0x50], R0 ;  /* 0x00005000ffffc9a7 */ /* 0x000be20008300407 */
[C---:B---3--:R-:W-:Y:S01]  /*4630*/  @!P1 IMAD.HI.U32 R8, R11.reuse, R8, RZ ;  /* 0x000000080b089227 */ /* 0x048fe200078e00ff */
[----:B--2---:R-:W-:Y:S02]  /*4640*/  @!P1 ISETP.NE.AND P0, PT, R12, 0x1, PT ;  /* 0x000000010c00980c */ /* 0x004fe40003f05270 */
[----:B-1----:R-:W-:Y:S01]  /*4650*/  @!P1 ISETP.NE.AND P2, PT, R2, 0x1, PT ;  /* 0x000000010200980c */ /* 0x002fe20003f45270 */
[----:B------:R-:W-:Y:S01]  /*4660*/  SYNCS.ARRIVE.TRANS64.RED.A1T0 RZ, [UR8], RZ ;  /* 0x000000ffffff79a7 */ /* 0x000fe20008100408 */
[C---:B------:R-:W-:Y:S01]  /*4670*/  @!P1 IMAD.HI.U32 R13, R10.reuse, R13, RZ ;  /* 0x0000000d0a0d9227 */ /* 0x040fe200078e00ff */
[----:B------:R-:W-:Y:S04]  /*4680*/  @!P1 SHF.R.U32.HI R8, RZ, R9, R8 ;  /* 0x00000009ff089219 */ /* 0x000fe80000011608 */
[----:B------:R-:W-:Y:S01]  /*4690*/  @!P1 SEL R8, R11, R8, !P2 ;  /* 0x000000080b089207 */ /* 0x000fe20005000000 */
[----:B------:R-:W1:Y:S01]  /*46a0*/  SYNCS.PHASECHK.TRANS64.TRYWAIT P5, [UR7+0x78], R14 ;  /* 0x0000780eff0075a7 */ /* 0x000e6200080a1107 */
[----:B-----5:R-:W2:Y:S02]  /*46b0*/  @!P1 LDC R0, c[0x0][0xb20] ;  /* 0x0002c800ff009b82 */ /* 0x020ea40000000800 */
[----:B--2---:R-:W-:Y:S04]  /*46c0*/  @!P1 SHF.R.U32.HI R0, RZ, R0, R13 ;  /* 0x00000000ff009219 */ /* 0x004fe8000001160d */
[----:B------:R-:W-:Y:S05]  /*46d0*/  @!P1 SEL R9, R10, R0, !P0 ;  /* 0x000000000a099207 */ /* 0x000fea0004000000 */
[----:B------:R-:W-:Y:S02]  /*46e0*/  @!P1 IMAD.IADD R0, R9, 0x1, -R8 ;  /* 0x0000000109009824 */ /* 0x000fe400078e0a08 */
[----:B------:R-:W-:Y:S02]  /*46f0*/  @!P1 IMAD.IADD R8, R8, 0x1, -R9 ;  /* 0x0000000108089824 */ /* 0x000fe400078e0a09 */
[----:B------:R-:W-:Y:S02]  /*4700*/  @!P1 IMAD R11, R0, R2, R11 ;  /* 0x00000002000b9224 */ /* 0x000fe400078e020b */
[----:B------:R-:W-:Y:S01]  /*4710*/  @!P1 IMAD R10, R8, R12, R10 ;  /* 0x0000000c080a9224 */ /* 0x000fe200078e020a */
[----:B-1----:R-:W-:Y:S06]  /*4720*/  @!P5 BRA `(.L_x_77) ;  /* 0x0000004c00dcd947 */ /* 0x002fec0003800000 */
.L_x_167:
[----:B------:R-:W-:Y:S01]  /*4730*/  @!P4 IADD3 R2, P0, PT, R30, 0x580, RZ ;  /* 0x000005801e02c810 */ /* 0x000fe20007f1e0ff */
[----:B------:R-:W-:Y:S01]  /*4740*/  VOTEU.ALL UP1, P4 ;  /* 0x0000000000ff7886 */ /* 0x000fe20002020000 */
[----:B------:R-:W-:Y:S01]  /*4750*/  UMOV UR18, 0x0 ;  /* 0x0000000000127882 */ /* 0x000fe20000000000 */
[----:B------:R-:W-:Y:S01]  /*4760*/  UMOV UR19, 0x10000000 ;  /* 0x1000000000137882 */ /* 0x000fe20000000000 */
[----:B------:R-:W-:Y:S01]  /*4770*/  @!P4 R2UR UR9, R2 ;  /* 0x000000000209c2ca */ /* 0x000fe200000e0000 */
[----:B-1----:R-:W-:Y:S01]  /*4780*/  @!P4 IMAD.X R0, RZ, RZ, R31, P0 ;  /* 0x000000ffff00c224 */ /* 0x002fe200000e061f */
[----:B------:R-:W-:Y:S01]  /*4790*/  @!UP1 UIADD3 UR10, UPT, UPT, UR34, 0xc0, URZ ;  /* 0x000000c0220a9890 */ /* 0x000fe2000fffe0ff */
[----:B------:R-:W-:Y:S01]  /*47a0*/  ISETP.NE.AND P0, PT, R28, 0x2, PT ;  /* 0x000000021c00780c */ /* 0x000fe20003f05270 */
[----:B------:R-:W-:Y:S01]  /*47b0*/  UMOV UR11, UR35 ;  /* 0x00000023000b7c82 */ /* 0x000fe20008000000 */
[----:B------:R-:W-:Y:S01]  /*47c0*/  UMOV UR12, UR36 ;  /* 0x00000024000c7c82 */ /* 0x000fe20008000000 */
[----:B------:R-:W-:Y:S01]  /*47d0*/  @!P4 R2UR UR8, R0 ;  /* 0x000000000008c2ca */ /* 0x000fe200000e0000 */
[----:B------:R-:W-:Y:S01]  /*47e0*/  IMAD.IADD R14, R10, 0x1, R86 ;  /* 0x000000010a0e7824 */ /* 0x000fe200078e0256 */
[----:B------:R-:W-:Y:S01]  /*47f0*/  @P3 R2UR UR36, R26 ;  /* 0x000000001a2432ca */ /* 0x000fe200000e0000 */
[----:B------:R-:W-:Y:S01]  /*4800*/  IMAD.IADD R15, R11, 0x1, R87 ;  /* 0x000000010b0f7824 */ /* 0x000fe200078e0257 */
[----:B------:R-:W-:Y:S02]  /*4810*/  SEL R0, RZ, 0x1, P0 ;  /* 0x00000001ff007807 */ /* 0x000fe40000000000 */
[----:B------:R-:W-:Y:S01]  /*4820*/  LOP3.LUT R29, R29, 0x1, RZ, 0x3c, !PT ;  /* 0x000000011d1d7812 */ /* 0x000fe200078e3cff */
[----:B------:R-:W-:Y:S01]  /*4830*/  IMAD.U32 R8, RZ, RZ, UR9 ;  /* 0x00000009ff087e24 */ /* 0x000fe2000f8e00ff */
[----:B------:R-:W-:Y:S01]  /*4840*/  @!UP1 UIADD3 UR9, UPT, UPT, UR7, 0x58, URZ ;  /* 0x0000005807099890 */ /* 0x000fe2000fffe0ff */
[----:B------:R-:W-:Y:S02]  /*4850*/  LOP3.LUT R27, R27, R0, RZ, 0x3c, !PT ;  /* 0x000000001b1b7212 */ /* 0x000fe400078e3cff */
[----:B------:R-:W-:Y:S02]  /*4860*/  SEL R28, R28, RZ, P0 ;  /* 0x000000ff1c1c7207 */ /* 0x000fe40000000000 */
[----:B------:R-:W-:Y:S01]  /*4870*/  IMAD.U32 R9, RZ, RZ, UR8 ;  /* 0x00000008ff097e24 */ /* 0x000fe2000f8e00ff */
[----:B------:R-:W-:Y:S01]  /*4880*/  @!P4 R2UR UR14, R8 ;  /* 0x00000000080ec2ca */ /* 0x000fe200000e0000 */
[----:B------:R-:W-:Y:S01]  /*4890*/  @!UP1 UIADD3 UR8, UPT, UPT, UR7, 0x6400, URZ ;  /* 0x0000640007089890 */ /* 0x000fe2000fffe0ff */
[----:B------:R-:W-:Y:S02]  /*48a0*/  VOTEU.ALL UP1, P4 ;  /* 0x0000000000ff7886 */ /* 0x000fe40002020000 */
[----:B------:R-:W-:Y:S11]  /*48b0*/  @!P4 R2UR UR15, R9 ;  /* 0x00000000090fc2ca */ /* 0x000ff600000e0000 */
[----:B------:R-:W-:Y:S02]  /*48c0*/  @!UPT UIADD3 URZ, UPT, UPT, URZ, URZ, URZ ;  /* 0x000000fffffff290 */ /* 0x000fe4000fffe0ff */
[----:B------:R2:W-:Y:S01]  /*48d0*/  @!UP1 UTMALDG.3D [UR8], [UR14], desc[UR18] ;  /* 0x000012080e0095b4 */ /* 0x0005e20008011000 */
[----:B------:R2:W-:Y:S01]  /*48e0*/  @!P4 SYNCS.ARRIVE.TRANS64.RED.A0TR RZ, [UR7+0x58], R25 ;  /* 0x00005819ffffc9a7 */ /* 0x0005e20008300407 */
[----:B------:R-:W-:Y:S01]  /*48f0*/  UPLOP3.LUT UP1, UPT, UPT, UPT, UPT, 0x80, 0x8 ;  /* 0x000000000008789c */ /* 0x000fe20003f2f070 */
[----:B------:R-:W-:Y:S01]  /*4900*/  SYNCS.ARRIVE.TRANS64.RED.A1T0 RZ, [UR13], RZ ;  /* 0x000000ffffff79a7 */ /* 0x000fe2000810040d */
[----:B------:R-:W-:Y:S09]  /*4910*/  @P3 BRA `(.L_x_78) ;  /* 0xfffffff000a03947 */ /* 0x000ff2000383ffff */
[----:B------:R-:W-:-:S04]  /*4920*/  SHF.L.U32 R2, R29, 0x1f, RZ ;  /* 0x0000001f1d027819 */ /* 0x000fc800000006ff */
[----:B------:R-:W1:Y:S02]  /*4930*/  SYNCS.PHASECHK.TRANS64.TRYWAIT P0, [UR7+0x60], R2 ;  /* 0x00006002ff0075a7 */ /* 0x000e640008001107 */
[----:B-1----:R-:W-:Y:S05]  /*4940*/  @!P0 BRA `(.L_x_79) ;  /* 0x0000004c006c8947 */ /* 0x002fea0003800000 */
.L_x_169:
[----:B------:R-:W3:Y:S02]  /*4950*/  SYNCS.PHASECHK.TRANS64.TRYWAIT P0, [UR7+0x68], R2 ;  /* 0x00006802ff0075a7 */ /* 0x000ee40008001107 */
[----:B---3--:R-:W-:Y:S05]  /*4960*/  @!P0 BRA `(.L_x_80) ;  /* 0x0000004c007c8947 */ /* 0x008fea0003800000 */
.L_x_171:
[----:B------:R-:W3:Y:S02]  /*4970*/  SYNCS.PHASECHK.TRANS64.TRYWAIT P0, [UR7+0x70], R2 ;  /* 0x00007002ff0075a7 */ /* 0x000ee40008001107 */
[----:B---3--:R-:W-:Y:S05]  /*4980*/  @!P0 BRA `(.L_x_81) ;  /* 0x0000004c008c8947 */ /* 0x008fea0003800000 */
.L_x_173:
[----:B-1----:R-:W-:-:S07]  /*4990*/  MOV R0, UR7 ;  /* 0x0000000700007c02 */ /* 0x002fce0008000f00 */
.L_x_82:
[----:B-1----:R-:W-:-:S04]  /*49a0*/  SHF.L.U32 R2, R29, 0x1f, RZ ;  /* 0x0000001f1d027819 */ /* 0x002fc800000006ff */
[----:B------:R1:W3:Y:S03]  /*49b0*/  SYNCS.PHASECHK.TRANS64.TRYWAIT P0, [R0+URZ+0x78], R2 ;  /* 0x00007802000075a7 */ /* 0x0002e600080011ff */
[----:B---3--:R-:W-:Y:S05]  /*49c0*/  @!P0 NANOSLEEP.SYNCS 0x989680 ;  /* 0x009896800000895d */ /* 0x008fea0003900000 */
[----:B------:R-:W3:Y:S02]  /*49d0*/  @!P0 SYNCS.PHASECHK.TRANS64 P0, [R0+URZ+0x78], R2 ;  /* 0x00007802000085a7 */ /* 0x000ee400080010ff */
[----:B--23--:R-:W-:Y:S05]  /*49e0*/  @P0 EXIT ;  /* 0x000000000000094d */ /* 0x00cfea0003800000 */
[----:B------:R-:W-:Y:S05]  /*49f0*/  BRA `(.L_x_82) ;  /* 0xfffffffc00e87947 */ /* 0x000fea000383ffff */
.L_x_67:
[----:B------:R-:W-:-:S06]  /*4a00*/  UISETP.GE.AND UP1, UPT, UR8, 0x4, UPT ;  /* 0x000000040800788c */ /* 0x000fcc000bf26270 */
[----:B------:R-:W-:-:S13]  /*4a10*/  PLOP3.LUT P0, PT, PT, PT, UP1, 0x80, 0x8 ;  /* 0x000000000008781c */ /* 0x000fda0003f0f018 */
[----:B------:R-:W-:Y:S05]  /*4a20*/  @!P0 EXIT ;  /* 0x000000000000894d */ /* 0x000fea0003800000 */
[----:B------:R-:W-:Y:S01]  /*4a30*/  BAR.SYNC.DEFER_BLOCKING 0x6, 0xa0 ;  /* 0x0182800000007b1d */ /* 0x000fe20000010000 */
[C---:B------:R-:W-:Y:S01]  /*4a40*/  IMAD.SHL.U32 R4, R101.reuse, 0x40, RZ ;  /* 0x0000004065047824 */ /* 0x040fe200078e00ff */
[----:B------:R-:W-:Y:S01]  /*4a50*/  SHF.R.U32.HI R3, RZ, 0x1, R101 ;  /* 0x00000001ff037819 */ /* 0x000fe20000011665 */
[C---:B------:R-:W-:Y:S01]  /*4a60*/  IMAD.U32 R46, R101.reuse, 0x10000, RZ ;  /* 0x00010000652e7824 */ /* 0x040fe200078e00ff */
[C---:B------:R-:W-:Y:S01]  /*4a70*/  R2P PR, R101.reuse, 0x6 ;  /* 0x0000000665007804 */ /* 0x040fe20000000000 */
[C---:B------:R-:W-:Y:S01]  /*4a80*/  IMAD.SHL.U32 R2, R101.reuse, 0x20, RZ ;  /* 0x0000002065027824 */ /* 0x040fe200078e00ff */
[----:B------:R-:W-:Y:S02]  /*4a90*/  UMOV UR48, 0x400 ;  /* 0x0000040000307882 */ /* 0x000fe40000000000 */
[----:B------:R-:W1:Y:S01]  /*4aa0*/  LDC R91, c[0x0][0x370] ;  /* 0x0000dc00ff5b7b82 */ /* 0x000e620000000800 */
[----:B------:R-:W-:Y:S01]  /*4ab0*/  ULEA UR48, UR37, UR48, 0x18 ;  /* 0x0000003025307291 */ /* 0x000fe2000f8ec0ff */
[C---:B------:R-:W-:Y:S01]  /*4ac0*/  LOP3.LUT R5, R4.reuse, 0x1c0, RZ, 0xc0, !PT ;  /* 0x000001c004057812 */ /* 0x040fe200078ec0ff */
[----:B------:R-:W-:Y:S01]  /*4ad0*/  IMAD.SHL.U32 R92, R101, 0x8, RZ ;  /* 0x00000008655c7824 */ /* 0x000fe200078e00ff */
[----:B------:R-:W-:Y:S01]  /*4ae0*/  LOP3.LUT R4, R4, 0x200, RZ, 0xc0, !PT ;  /* 0x0000020004047812 */ /* 0x000fe200078ec0ff */
[----:B------:R-:W-:Y:S01]  /*4af0*/  IMAD.MOV.U32 R99, RZ, RZ, 0x20 ;  /* 0x00000020ff637424 */ /* 0x000fe200078e00ff */
[----:B------:R-:W-:Y:S01]  /*4b00*/  LOP3.LUT R3, R5, 0x8, R3, 0xf8, !PT ;  /* 0x0000000805037812 */ /* 0x000fe200078ef803 */
[----:B------:R-:W-:Y:S01]  /*4b10*/  UIADD3 UR4, UPT, UPT, UR48, 0x400, URZ ;  /* 0x0000040030047890 */ /* 0x000fe2000fffe0ff */
[----:B------:R-:W2:Y:S01]  /*4b20*/  LDC R42, c[0x0][0xb0c] ;  /* 0x0002c300ff2a7b82 */ /* 0x000ea20000000800 */
[----:B------:R-:W-:Y:S01]  /*4b30*/  LOP3.LUT R46, R46, 0x600000, RZ, 0xc0, !PT ;  /* 0x006000002e2e7812 */ /* 0x000fe200078ec0ff */
[----:B------:R-:W-:Y:S01]  /*4b40*/  IMAD.MOV.U32 R98, RZ, RZ, 0x1 ;  /* 0x00000001ff627424 */ /* 0x000fe200078e00ff */
[----:B------:R-:W-:Y:S01]  /*4b50*/  LOP3.LUT R2, R4, 0xc00, R2, 0xf8, !PT ;  /* 0x00000c0004027812 */ /* 0x000fe200078ef802 */
[----:B------:R-:W-:Y:S01]  /*4b60*/  IMAD.MOV.U32 R45, RZ, RZ, RZ ;  /* 0x000000ffff2d7224 */ /* 0x000fe200078e00ff */
[----:B------:R-:W-:-:S02]  /*4b70*/  LOP3.LUT R92, R3, 0x38, R92, 0x78, !PT ;  /* 0x00000038035c7812 */ /* 0x000fc400078e785c */
[----:B------:R-:W-:Y:S02]  /*4b80*/  CS2R R96, SRZ ;  /* 0x0000000000607805 */ /* 0x000fe4000001ff00 */
[----:B------:R-:W-:Y:S01]  /*4b90*/  SEL R100, R99, 0xffffffe0, !P2 ;  /* 0xffffffe063647807 */ /* 0x000fe20005000000 */
[----:B------:R-:W4:Y:S01]  /*4ba0*/  LDC R89, c[0x0][0xb20] ;  /* 0x0002c800ff597b82 */ /* 0x000f220000000800 */
[----:B------:R-:W3:Y:S01]  /*4bb0*/  LDS R0, [UR48+0x140] ;  /* 0x00014030ff007984 */ /* 0x000ee20008000800 */
[----:B------:R-:W-:Y:S01]  /*4bc0*/  LOP3.LUT R92, R2, R92, RZ, 0xfc, !PT ;  /* 0x0000005c025c7212 */ /* 0x000fe200078efcff */
[----:B------:R-:W-:Y:S01]  /*4bd0*/  IMAD.MOV.U32 R104, RZ, RZ, RZ ;  /* 0x000000ffff687224 */ /* 0x000fe200078e00ff */
[----:B------:R-:W-:Y:S01]  /*4be0*/  LOP3.LUT R101, R101, 0x60, RZ, 0xc0, !PT ;  /* 0x0000006065657812 */ /* 0x000fe200078ec0ff */
[----:B------:R-:W-:Y:S01]  /*4bf0*/  IMAD.U32 R94, RZ, RZ, UR4 ;  /* 0x00000004ff5e7e24 */ /* 0x000fe2000f8e00ff */
[----:B------:R-:W-:Y:S01]  /*4c00*/  SEL R99, R99, 0xffffffe0, !P1 ;  /* 0xffffffe063637807 */ /* 0x000fe20004800000 */
[----:B------:R-:W1:Y:S01]  /*4c10*/  LDCU.64 UR52, c[0x0][0x348] ;  /* 0x00006900ff3477ac */ /* 0x000e620008000a00 */
[----:B------:R-:W1:Y:S01]  /*4c20*/  LDC R41, c[0x0][0xb30] ;  /* 0x0002cc00ff297b82 */ /* 0x000e620000000800 */
[----:B------:R-:W1:Y:S01]  /*4c30*/  LDCU.64 UR38, c[0x0][0x888] ;  /* 0x00011100ff2677ac */ /* 0x000e620008000a00 */
[----:B------:R-:W1:Y:S06]  /*4c40*/  LDCU.64 UR44, c[0x0][0x890] ;  /* 0x00011200ff2c77ac */ /* 0x000e6c0008000a00 */
[----:B------:R-:W1:Y:S01]  /*4c50*/  LDC.64 R84, c[0x0][0xb10] ;  /* 0x0002c400ff547b82 */ /* 0x000e620000000a00 */
[----:B------:R-:W-:Y:S01]  /*4c60*/  UMOV UR49, URZ ;  /* 0x000000ff00317c82 */ /* 0x000fe20008000000 */
[----:B------:R-:W-:-:S06]  /*4c70*/  UMOV UR51, URZ ;  /* 0x000000ff00337c82 */ /* 0x000fcc0008000000 */
[----:B------:R-:W1:Y:S08]  /*4c80*/  LDC.64 R38, c[0x0][0xb18] ;  /* 0x0002c600ff267b82 */ /* 0x000e700000000a00 */
[----:B------:R-:W1:Y:S08]  /*4c90*/  LDC.64 R36, c[0x0][0xb28] ;  /* 0x0002ca00ff247b82 */ /* 0x000e700000000a00 */
[----:B------:R-:W1:Y:S01]  /*4ca0*/  LDC.64 R82, c[0x0][0x8b0] ;  /* 0x00022c00ff527b82 */ /* 0x000e620000000a00 */
[----:B---3--:R-:W-:-:S07]  /*4cb0*/  IMAD.IADD R46, R0, 0x1, R46 ;  /* 0x00000001002e7824 */ /* 0x008fce00078e022e */
[----:B------:R-:W3:Y:S08]  /*4cc0*/  LDC.64 R80, c[0x0][0x8a8] ;  /* 0x00022a00ff507b82 */ /* 0x000ef00000000a00 */
[----:B--2-4-:R-:W1:Y:S02]  /*4cd0*/  LDC R90, c[0x0][0x374] ;  /* 0x0000dd00ff5a7b82 */ /* 0x014e640000000800 */
.L_x_126:
[----:B------:R-:W-:Y:S02]  /*4ce0*/  LEA R0, R104, UR48, 0x3 ;  /* 0x0000003068007c11 */ /* 0x000fe4000f8e18ff */
[----:B------:R-:W-:Y:S02]  /*4cf0*/  SHF.L.U32 R2, R96, 0x1f, RZ ;  /* 0x0000001f60027819 */ /* 0x000fe400000006ff */
[----:B-1----:R-:W-:Y:S02]  /*4d00*/  LEA R16, R104, UR48, 0x4 ;  /* 0x0000003068107c11 */ /* 0x002fe4000f8e20ff */
[----:B------:R-:W2:Y:S02]  /*4d10*/  SYNCS.PHASECHK.TRANS64.TRYWAIT P0, [R0+URZ+0x90], R2 ;  /* 0x00009002000075a7 */ /* 0x000ea400080011ff */
[----:B--2---:R-:W-:Y:S05]  /*4d20*/  @!P0 BRA `(.L_x_83) ;  /* 0x0000004800bc8947 */ /* 0x004fea0003800000 */
.L_x_174:
[----:B------:R-:W4:Y:S01]  /*4d30*/  LDC.64 R10, c[0x0][0xb10] ;  /* 0x0002c400ff0a7b82 */ /* 0x000f220000000a00 */
[----:B------:R-:W3:Y:S01]  /*4d40*/  LDS.128 R16, [R16+0x120] ;  /* 0x0001200010107984 */ /* 0x000ee20000000c00 */
[----:B-1----:R-:W-:Y:S01]  /*4d50*/  ISETP.NE.AND P1, PT, R41, 0x1, PT ;  /* 0x000000012900780c */ /* 0x002fe20003f25270 */
[----:B--2---:R-:W-:Y:S01]  /*4d60*/  VIADD R0, R0, 0xa0 ;  /* 0x000000a000007836 */ /* 0x004fe20000000000 */
[----:B------:R-:W-:Y:S04]  /*4d70*/  ISETP.GE.AND P0, PT, R40, 0x1, PT ;  /* 0x000000012800780c */ /* 0x000fe80003f06270 */
[----:B------:R-:W1:Y:S01]  /*4d80*/  LDC.64 R8, c[0x0][0xb18] ;  /* 0x0002c600ff087b82 */ /* 0x000e620000000a00 */
[----:B------:R-:W-:Y:S01]  /*4d90*/  PRMT R0, RZ, 0x654, R0 ;  /* 0x00000654ff007816 */ /* 0x000fe20000000000 */
[----:B------:R-:W-:Y:S01]  /*4da0*/  @!PT LDS RZ, [RZ] ;  /* 0x00000000fffff984 */ /* 0x000fe20000000800 */
[----:B------:R-:W-:Y:S01]  /*4db0*/  @!PT LDS RZ, [RZ] ;  /* 0x00000000fffff984 */ /* 0x000fe20000000800 */
[----:B------:R-:W-:Y:S01]  /*4dc0*/  @!PT LDS RZ, [RZ] ;  /* 0x00000000fffff984 */ /* 0x000fe20000000800 */
[----:B------:R-:W-:Y:S01]  /*4dd0*/  @!PT LDS RZ, [RZ] ;  /* 0x00000000fffff984 */ /* 0x000fe20000000800 */
[----:B------:R2:W-:Y:S06]  /*4de0*/  MEMBAR.ALL.CTA ;  /* 0x0000000000007992 */ /* 0x0005ec0000008000 */
[----:B--2---:R-:W2:Y:S01]  /*4df0*/  FENCE.VIEW.ASYNC.S ;  /* 0x00000000000073c6 */ /* 0x004ea20000000000 */
[----:B------:R-:W1:Y:S08]  /*4e00*/  @!P1 LDC R12, c[0x0][0xb20] ;  /* 0x0002c800ff0c9b82 */ /* 0x000e700000000800 */
[----:B------:R-:W1:Y:S01]  /*4e10*/  @!P1 LDC R7, c[0x0][0xb0c] ;  /* 0x0002c300ff079b82 */ /* 0x000e620000000800 */
[----:B--2---:R2:W-:Y:S01]  /*4e20*/  SYNCS.ARRIVE.TRANS64.RED.A1T0 RZ, [R0+URZ], RZ ;  /* 0x000000ff00ff79a7 */ /* 0x0045e200081004ff */
[----:B---3--:R-:W-:Y:S04]  /*4e30*/  LOP3.LUT P4, RZ, R18, 0x1, RZ, 0xc0, !PT ;  /* 0x0000000112ff7812 */ /* 0x008fe8000788c0ff */
[----:B------:R-:W-:Y:S09]  /*4e40*/  P2R R102, PR, RZ, 0x10 ;  /* 0x00000010ff667803 */ /* 0x000ff20000000000 */
[----:B------:R-:W-:Y:S02]  /*4e50*/  @P4 MOV R44, R16 ;  /* 0x00000010002c4202 */ /* 0x000fe40000000f00 */
[----:B------:R-:W-:Y:S01]  /*4e60*/  @P4 LOP3.LUT R43, R17, 0xffff, RZ, 0xc0, !PT ;  /* 0x0000ffff112b4812 */ /* 0x000fe200078ec0ff */
[----:B--2-4-:R-:W-:Y:S06]  /*4e70*/  @!P0 BRA `(.L_x_84) ;  /* 0x0000000000a48947 */ /* 0x014fec0003800000 */
[----:B------:R-:W-:Y:S01]  /*4e80*/  IMAD.HI.U32 R0, R90, R39, RZ ;  /* 0x000000275a007227 */ /* 0x000fe200078e00ff */
[----:B------:R-:W-:Y:S02]  /*4e90*/  ISETP.NE.AND P0, PT, R38, 0x1, PT ;  /* 0x000000012600780c */ /* 0x000fe40003f05270 */
[----:B------:R-:W-:Y:S01]  /*4ea0*/  ISETP.NE.AND P2, PT, R40, 0x1, PT ;  /* 0x000000012800780c */ /* 0x000fe20003f45270 */
[----:B------:R-:W-:Y:S01]  /*4eb0*/  IMAD.HI.U32 R4, R91, R84, RZ ;  /* 0x000000545b047227 */ /* 0x000fe200078e00ff */
[----:B------:R-:W-:Y:S02]  /*4ec0*/  SHF.R.U32.HI R0, RZ, R89, R0 ;  /* 0x00000059ff007219 */ /* 0x000fe40000011600 */
[----:B------:R-:W-:Y:S01]  /*4ed0*/  ISETP.NE.AND P3, PT, R42, 0x1, PT ;  /* 0x000000012a00780c */ /* 0x000fe20003f65270 */
[----:B------:R-:W-:Y:S01]  /*4ee0*/  IMAD.HI.U32 R6, R43, R39, RZ ;  /* 0x000000272b067227 */ /* 0x000fe200078e00ff */
[-C--:B------:R-:W-:Y:S02]  /*4ef0*/  SHF.R.U32.HI R4, RZ, R85.reuse, R4 ;  /* 0x00000055ff047219 */ /* 0x080fe40000011604 */
[----:B------:R-:W-:Y:S01]  /*4f00*/  SEL R0, R90, R0, !P0 ;  /* 0x000000005a007207 */ /* 0x000fe20004000000 */
[----:B------:R-:W-:Y:S01]  /*4f10*/  IMAD.HI.U32 R5, R44, R84, RZ ;  /* 0x000000542c057227 */ /* 0x000fe200078e00ff */
[----:B------:R-:W-:Y:S03]  /*4f20*/  SEL R4, R91, R4, !P3 ;  /* 0x000000045b047207 */ /* 0x000fe60005800000 */
[-C--:B------:R-:W-:Y:S01]  /*4f30*/  IMAD.HI.U32 R3, R0, R36.reuse, RZ ;  /* 0x0000002400037227 */ /* 0x080fe200078e00ff */
[----:B------:R-:W-:Y:S03]  /*4f40*/  SHF.R.U32.HI R5, RZ, R85, R5 ;  /* 0x00000055ff057219 */ /* 0x000fe60000011605 */
[----:B------:R-:W-:Y:S01]  /*4f50*/  IMAD.HI.U32 R2, R4, R36, RZ ;  /* 0x0000002404027227 */ /* 0x000fe200078e00ff */
[----:B------:R-:W-:Y:S02]  /*4f60*/  @P2 SHF.R.U32.HI R0, RZ, R37, R3 ;  /* 0x00000025ff002219 */ /* 0x000fe40000011603 */
[----:B------:R-:W-:Y:S02]  /*4f70*/  SHF.R.U32.HI R3, RZ, R89, R6 ;  /* 0x00000059ff037219 */ /* 0x000fe40000011606 */
[----:B------:R-:W-:Y:S01]  /*4f80*/  @P2 SHF.R.U32.HI R4, RZ, R37, R2 ;  /* 0x00000025ff042219 */ /* 0x000fe20000011602 */
[----:B------:R-:W-:Y:S01]  /*4f90*/  IMAD R0, R40, R0, RZ ;  /* 0x0000000028007224 */ /* 0x000fe200078e02ff */
[----:B------:R-:W-:Y:S02]  /*4fa0*/  SEL R3, R43, R3, !P0 ;  /* 0x000000032b037207 */ /* 0x000fe40004000000 */
[----:B------:R-:W-:Y:S01]  /*4fb0*/  SEL R2, R44, R5, !P3 ;  /* 0x000000052c027207 */ /* 0x000fe20005800000 */
[----:B------:R-:W-:Y:S01]  /*4fc0*/  IMAD R5, R40, R4, RZ ;  /* 0x0000000428057224 */ /* 0x000fe200078e02ff */
[C---:B------:R-:W-:Y:S01]  /*4fd0*/  ISETP.GE.AND P0, PT, R3.reuse, R0, PT ;  /* 0x000000000300720c */ /* 0x040fe20003f06270 */
[C---:B------:R-:W-:Y:S03]  /*4fe0*/  IMAD.HI.U32 R0, R3.reuse, R36, RZ ;  /* 0x0000002403007227 */ /* 0x040fe600078e00ff */
[C---:B------:R-:W-:Y:S02]  /*4ff0*/  ISETP.GE.OR P0, PT, R2.reuse, R5, P0 ;  /* 0x000000050200720c */ /* 0x040fe40000706670 */
[----:B------:R-:W-:Y:S04]  /*5000*/  SHF.R.U32.HI R0, RZ, R37, R0 ;  /* 0x00000025ff007219 */ /* 0x000fe80000011600 */
[C---:B------:R-:W-:Y:S05]  /*5010*/  SEL R6, R3.reuse, R0, !P2 ;  /* 0x0000000003067207 */ /* 0x040fea0005000000 */
        /* <DEDUP_REMOVED lines=14> */
[----:B------:R-:W-:Y:S07]  /*5100*/  IMAD R43, R3, R38, R43 ;  /* 0x00000026032b7224 */ /* 0x000fee00078e022b */
.L_x_84:
[----:B-1----:R-:W-:Y:S01]  /*5110*/  @!P1 ISETP.NE.AND P0, PT, R8, 0x1, PT ;  /* 0x000000010800980c */ /* 0x002fe20003f05270 */
[----:B------:R-:W-:Y:S01]  /*5120*/  @!P1 IMAD.HI.U32 R2, R43, R9, RZ ;  /* 0x000000092b029227 */ /* 0x000fe200078e00ff */
[----:B------:R-:W-:Y:S01]  /*5130*/  R2UR UR42, R15 ;  /* 0x000000000f2a72ca */ /* 0x000fe200000e0000 */
[----:B------:R-:W-:Y:S01]  /*5140*/  BSSY.RECONVERGENT B6, `(.L_x_85) ;  /* 0x0000031000067945 */ /* 0x000fe20003800200 */
[----:B------:R-:W-:Y:S01]  /*5150*/  R2UR UR41, R14 ;  /* 0x000000000e2972ca */ /* 0x000fe200000e0000 */
[----:B------:R-:W-:Y:S01]  /*5160*/  @!P1 IMAD.HI.U32 R0, R44, R10, RZ ;  /* 0x0000000a2c009227 */ /* 0x000fe200078e00ff */
[----:B------:R-:W-:Y:S02]  /*5170*/  @!P1 SHF.R.U32.HI R2, RZ, R12, R2 ;  /* 0x0000000cff029219 */ /* 0x000fe40000011602 */
[----:B------:R-:W-:Y:S01]  /*5180*/  @!P1 ISETP.NE.AND P2, PT, R7, 0x1, PT ;  /* 0x000000010700980c */ /* 0x000fe20003f45270 */
[----:B------:R-:W-:Y:S01]  /*5190*/  VIADD R104, R104, 0x1 ;  /* 0x0000000168687836 */ /* 0x000fe20000000000 */
[----:B------:R-:W-:Y:S02]  /*51a0*/  @!P1 SEL R2, R43, R2, !P0 ;  /* 0x000000022b029207 */ /* 0x000fe40004000000 */
[----:B------:R-:W-:Y:S02]  /*51b0*/  @!P1 SHF.R.U32.HI R0, RZ, R11, R0 ;  /* 0x0000000bff009219 */ /* 0x000fe40000011600 */
[----:B------:R-:W-:Y:S01]  /*51c0*/  LOP3.LUT P0, RZ, R94, 0x3f0, RZ, 0xc0, !PT ;  /* 0x000003f05eff7812 */ /* 0x000fe2000780c0ff */
[----:B------:R-:W-:Y:S01]  /*51d0*/  USHF.L.U32 UR42, UR42, 0x6, URZ ;  /* 0x000000062a2a7899 */ /* 0x000fe200080006ff */
[----:B------:R-:W-:Y:S01]  /*51e0*/  @!P1 SEL R3, R44, R0, !P2 ;  /* 0x000000002c039207 */ /* 0x000fe20005000000 */
[----:B------:R-:W-:Y:S01]  /*51f0*/  USHF.L.U32 UR41, UR41, 0x8, URZ ;  /* 0x0000000829297899 */ /* 0x000fe200080006ff */
[----:B------:R-:W-:Y:S03]  /*5200*/  @P4 SHF.R.U32.HI R95, RZ, 0x10, R17 ;  /* 0x00000010ff5f4819 */ /* 0x000fe60000011611 */
[----:B------:R-:W-:Y:S02]  /*5210*/  @!P1 IMAD.IADD R0, R2, 0x1, -R3 ;  /* 0x0000000102009824 */ /* 0x000fe400078e0a03 */
[----:B------:R-:W-:Y:S02]  /*5220*/  @!P1 IMAD.IADD R2, R3, 0x1, -R2 ;  /* 0x0000000103029824 */ /* 0x000fe400078e0a02 */
[----:B------:R-:W-:Y:S02]  /*5230*/  @!P1 IMAD R44, R0, R7, R44 ;  /* 0x00000007002c9224 */ /* 0x000fe400078e022c */
[----:B------:R-:W-:Y:S01]  /*5240*/  @!P1 IMAD R43, R2, R8, R43 ;  /* 0x00000008022b9224 */ /* 0x000fe200078e022b */
[----:B------:R-:W-:Y:S06]  /*5250*/  @!P0 BRA `(.L_x_86) ;  /* 0x00000000007c8947 */ /* 0x000fec0003800000 */
[----:B------:R-:W1:Y:S01]  /*5260*/  LDCU.64 UR8, c[0x4][0x80] ;  /* 0x01001000ff0877ac */ /* 0x000e620008000a00 */
[----:B------:R-:W-:Y:S01]  /*5270*/  MOV R2, 0x0 ;  /* 0x0000000000027802 */ /* 0x000fe20000000f00 */
[----:B------:R-:W-:Y:S02]  /*5280*/  HFMA2 R12, -RZ, RZ, 0, 5.9604644775390625e-08 ;  /* 0x00000001ff0c7431 */ /* 0x000fe400000001ff */
[----:B------:R-:W-:Y:S01]  /*5290*/  IMAD.MOV.U32 R8, RZ, RZ, 0x70 ;  /* 0x00000070ff087424 */ /* 0x000fe200078e00ff */
[----:B------:R2:W3:Y:S01]  /*52a0*/  LDC.64 R14, c[0x4][R2] ;  /* 0x01000000020e7b82 */ /* 0x0004e20000000a00 */
[----:B------:R-:W4:Y:S01]  /*52b0*/  LDCU.64 UR6, c[0x4][0x88] ;  /* 0x01001100ff0677ac */ /* 0x000f220008000a00 */
[----:B------:R-:W-:Y:S01]  /*52c0*/  IMAD.MOV.U32 R13, RZ, RZ, RZ ;  /* 0x000000ffff0d7224 */ /* 0x000fe200078e00ff */
[----:B------:R-:W2:Y:S01]  /*52d0*/  LDCU.64 UR4, c[0x4][0x8] ;  /* 0x01000100ff0477ac */ /* 0x000ea20008000a00 */
[----:B-1----:R-:W-:Y:S01]  /*52e0*/  MOV R5, UR9 ;  /* 0x0000000900057c02 */ /* 0x002fe20008000f00 */
[----:B------:R-:W-:Y:S01]  /*52f0*/  IMAD.U32 R4, RZ, RZ, UR8 ;  /* 0x00000008ff047e24 */ /* 0x000fe2000f8e00ff */
[----:B----4-:R-:W-:Y:S01]  /*5300*/  MOV R7, UR7 ;  /* 0x0000000700077c02 */ /* 0x010fe20008000f00 */
[----:B------:R-:W-:Y:S01]  /*5310*/  IMAD.U32 R6, RZ, RZ, UR6 ;  /* 0x00000006ff067e24 */ /* 0x000fe2000f8e00ff */
[----:B--2---:R-:W-:Y:S01]  /*5320*/  MOV R11, UR5 ;  /* 0x00000005000b7c02 */ /* 0x004fe20008000f00 */
[----:B------:R-:W-:Y:S02]  /*5330*/  IMAD.U32 R10, RZ, RZ, UR4 ;  /* 0x00000004ff0a7e24 */ /* 0x000fe4000f8e00ff */
[----:B------:R-:W-:Y:S07]  /*5340*/  LEPC R20, `(.L_x_87) ;  /* 0x000000001014794e */ /* 0x000fee0000000000 */
[----:B---3-5:R-:W-:Y:S05]  /*5350*/  CALL.ABS.NOINC R14 ;  /* 0x000000000e007343 */ /* 0x028fea0003c00000 */
.L_x_87:
[----:B------:R-:W1:Y:S01]  /*5360*/  LDCU.64 UR8, c[0x4][0x80] ;  /* 0x01001000ff0877ac */ /* 0x000e620008000a00 */
[----:B------:R-:W2:Y:S01]  /*5370*/  LDC.64 R2, c[0x4][R2] ;  /* 0x0100000002027b82 */ /* 0x000ea20000000a00 */
[----:B------:R-:W-:Y:S02]  /*5380*/  HFMA2 R12, -RZ, RZ, 0, 5.9604644775390625e-08 ;  /* 0x00000001ff0c7431 */ /* 0x000fe400000001ff */
[----:B------:R-:W-:Y:S02]  /*5390*/  IMAD.MOV.U32 R8, RZ, RZ, 0x70 ;  /* 0x00000070ff087424 */ /* 0x000fe400078e00ff */
[----:B------:R-:W-:Y:S01]  /*53a0*/  IMAD.MOV.U32 R13, RZ, RZ, RZ ;  /* 0x000000ffff0d7224 */ /* 0x000fe200078e00ff */
[----:B------:R-:W3:Y:S01]  /*53b0*/  LDCU.64 UR6, c[0x4][0x88] ;  /* 0x01001100ff0677ac */ /* 0x000ee20008000a00 */
[----:B------:R-:W4:Y:S01]  /*53c0*/  LDCU.64 UR4, c[0x4][0x8] ;  /* 0x01000100ff0477ac */ /* 0x000f220008000a00 */
[----:B-1----:R-:W-:Y:S02]  /*53d0*/  MOV R4, UR8 ;  /* 0x0000000800047c02 */ /* 0x002fe40008000f00 */
[----:B------:R-:W-:Y:S02]  /*53e0*/  MOV R5, UR9 ;  /* 0x0000000900057c02 */ /* 0x000fe40008000f00 */
[----:B---3--:R-:W-:Y:S01]  /*53f0*/  MOV R7, UR7 ;  /* 0x0000000700077c02 */ /* 0x008fe20008000f00 */
[----:B------:R-:W-:Y:S01]  /*5400*/  IMAD.U32 R6, RZ, RZ, UR6 ;  /* 0x00000006ff067e24 */ /* 0x000fe2000f8e00ff */
[----:B----4-:R-:W-:Y:S01]  /*5410*/  MOV R11, UR5 ;  /* 0x00000005000b7c02 */ /* 0x010fe20008000f00 */
[----:B------:R-:W-:Y:S02]  /*5420*/  IMAD.U32 R10, RZ, RZ, UR4 ;  /* 0x00000004ff0a7e24 */ /* 0x000fe4000f8e00ff */
[----:B------:R-:W-:Y:S07]  /*5430*/  LEPC R20, `(.L_x_86) ;  /* 0x000000001014794e */ /* 0x000fee0000000000 */
[----:B--2---:R-:W-:Y:S05]  /*5440*/  CALL.ABS.NOINC R2 ;  /* 0x0000000002007343 */ /* 0x004fea0003c00000 */
.L_x_86:
[----:B------:R-:W-:Y:S05]  /*5450*/  BSYNC.RECONVERGENT B6 ;  /* 0x0000000000067941 */ /* 0x000fea0003800200 */
.L_x_85:
[----:B------:R-:W-:Y:S01]  /*5460*/  ISETP.NE.U32.AND P4, PT, R82, RZ, PT ;  /* 0x000000ff5200720c */ /* 0x000fe20003f85070 */
[----:B------:R-:W-:Y:S01]  /*5470*/  UISETP.NE.AND UP2, UPT, UR50, URZ, UPT ;  /* 0x000000ff3200728c */ /* 0x000fe2000bf45270 */
[----:B------:R-:W-:Y:S01]  /*5480*/  ISETP.NE.U32.AND P2, PT, RZ, UR38, PT ;  /* 0x00000026ff007c0c */ /* 0x000fe2000bf45070 */
[----:B------:R-:W-:Y:S01]  /*5490*/  UISETP.NE.U32.AND UP1, UPT, UR44, URZ, UPT ;  /* 0x000000ff2c00728c */ /* 0x000fe2000bf25070 */
[----:B------:R-:W-:Y:S01]  /*54a0*/  ISETP.NE.AND.EX P4, PT, R83, RZ, PT, P4 ;  /* 0x000000ff5300720c */ /* 0x000fe20003f85340 */
[----:B------:R-:W-:Y:S01]  /*54b0*/  UPLOP3.LUT UP0, UPT, UPT, UPT, UPT, 0x40, 0x4 ;  /* 0x000000000004789c */ /* 0x000fe20003f0e870 */
[----:B------:R-:W-:Y:S01]  /*54c0*/  ISETP.NE.AND.EX P2, PT, RZ, UR39, PT, P2 ;  /* 0x00000027ff007c0c */ /* 0x000fe2000bf45320 */
[----:B------:R-:W-:Y:S01]  /*54d0*/  UISETP.NE.AND.EX UP1, UPT, UR45, URZ, UPT, UP1 ;  /* 0x000000ff2d00728c */ /* 0x000fe2000bf25310 */
[----:B------:R-:W-:Y:S04]  /*54e0*/  PLOP3.LUT P1, PT, PT, PT, UP2, 0x80, 0x8 ;  /* 0x000000000008781c */ /* 0x000fe80003f2f028 */
[----:B------:R-:W-:Y:S06]  /*54f0*/  @UP2 UPLOP3.LUT UP0, UPT, UPT, UPT, UP1, 0x80, 0x8 ;  /* 0x000000000008289c */ /* 0x000fec0003f0f010 */
[----:B------:R-:W-:Y:S01]  /*5500*/  PLOP3.LUT P0, PT, PT, PT, UP0, 0x80, 0x8 ;  /* 0x000000000008781c */ /* 0x000fe20003f0f008 */
[----:B------:R-:W-:Y:S01]  /*5510*/  @!UPT UIADD3 URZ, UPT, UPT, URZ, URZ, URZ ;  /* 0x000000fffffff290 */ /* 0x000fe2000fffe0ff */
[----:B------:R-:W-:Y:S11]  /*5520*/  BRA.U !UP1, `(.L_x_88) ;  /* 0x0000000109387547 */ /* 0x000ff6000b800000 */
[----:B------:R-:W-:Y:S01]  /*5530*/  UISETP.NE.U32.AND UP0, UPT, UR38, URZ, UPT ;  /* 0x000000ff2600728c */ /* 0x000fe2000bf05070 */
[----:B------:R-:W-:Y:S02]  /*5540*/  HFMA2 R0, -RZ, RZ, 0, 5.9604644775390625e-08 ;  /* 0x00000001ff007431 */ /* 0x000fe400000001ff */
[----:B------:R-:W-:Y:S01]  /*5550*/  IMAD.MOV.U32 R88, RZ, RZ, 0x1 ;  /* 0x00000001ff587424 */ /* 0x000fe200078e00ff */
[----:B------:R-:W-:Y:S06]  /*5560*/  UISETP.NE.AND.EX UP0, UPT, UR39, URZ, UPT, UP0 ;  /* 0x000000ff2700728c */ /* 0x000fec000bf05300 */
[----:B------:R-:W-:Y:S05]  /*5570*/  PLOP3.LUT P3, PT, PT, PT, UP0, 0x80, 0x8 ;  /* 0x000000000008781c */ /* 0x000fea0003f6f008 */
[----:B------:R-:W1:Y:S01]  /*5580*/  @UP0 LDCU.64 UR6, c[0x0][0x888] ;  /* 0x00011100ff0607ac */ /* 0x000e620008000a00 */
[----:B------:R-:W-:Y:S07]  /*5590*/  @UP0 UIMAD UR4, UR36, UR44, URZ ;  /* 0x0000002c240402a4 */ /* 0x000fee000f8e02ff */
[----:B------:R-:W-:Y:S01]  /*55a0*/  @!P3 PRMT R88, R0, 0x7610, R88 ;  /* 0x000076100058b816 */ /* 0x000fe20000000058 */
[----:B-1----:R-:W-:Y:S03]  /*55b0*/  @UP0 UIMAD.WIDE UR6, UR4, 0x4, UR6 ;  /* 0x00000004040608a5 */ /* 0x002fe6000f8e0206 */
[----:B------:R-:W1:Y:S03]  /*55c0*/  @!UP0 LDCU UR4, c[0x0][0x880] ;  /* 0x00011000ff0487ac */ /* 0x000e660008000800 */
[----:B------:R-:W-:Y:S01]  /*55d0*/  IMAD.U32 R2, RZ, RZ, UR6 ;  /* 0x00000006ff027e24 */ /* 0x000fe2000f8e00ff */
[----:B------:R-:W-:Y:S05]  /*55e0*/  MOV R3, UR7 ;  /* 0x0000000700037c02 */ /* 0x000fea0008000f00 */
[----:B-----5:R2:W5:Y:S02]  /*55f0*/  @P3 LDG.E R49, desc[UR46][R2.64] ;  /* 0x0000002e02313981 */ /* 0x020564000c1e1900 */
[----:B-12---:R-:W-:Y:S02]  /*5600*/  @!P3 IMAD.U32 R49, RZ, RZ, UR4 ;  /* 0x00000004ff31be24 */ /* 0x006fe4000f8e00ff */
.L_x_88:
[----:B------:R-:W-:Y:S05]  /*5610*/  @!P4 BRA `(.L_x_89) ;  /* 0x000000000020c947 */ /* 0x000fea0003800000 */
[----:B------:R-:W-:Y:S04]  /*5620*/  ISETP.NE.U32.AND P3, PT, R80, RZ, PT ;  /* 0x000000ff5000720c */ /* 0x000fe80003f65070 */
[----:B------:R-:W-:Y:S11]  /*5630*/  ISETP.NE.AND.EX P3, PT, R81, RZ, PT, P3 ;  /* 0x000000ff5100720c */ /* 0x000ff60003f65330 */
[----:B------:R-:W-:Y:S02]  /*5640*/  @!UPT UIADD3 URZ, UPT, UPT, URZ, URZ, URZ ;  /* 0x000000fffffff290 */ /* 0x000fe4000fffe0ff */
[----:B------:R-:W1:Y:S01]  /*5650*/  @P3 LDC.64 R2, c[0x0][0x8a8] ;  /* 0x00022a00ff023b82 */ /* 0x000e620000000a00 */
[----:B------:R-:W-:Y:S04]  /*5660*/  @P3 IMAD R0, R82, UR36, RZ ;  /* 0x0000002452003c24 */ /* 0x000fe8000f8e02ff */
[----:B-1----:R-:W-:Y:S05]  /*5670*/  @P3 IMAD.WIDE R2, R0, 0x4, R2 ;  /* 0x0000000400023825 */ /* 0x002fea00078e0202 */
[----:B-----5:R1:W5:Y:S02]  /*5680*/  @P3 LDG.E R47, desc[UR46][R2.64] ;  /* 0x0000002e022f3981 */ /* 0x020364000c1e1900 */
[----:B-1----:R-:W2:Y:S02]  /*5690*/  @!P3 LDC R47, c[0x0][0x8a0] ;  /* 0x00022800ff2fbb82 */ /* 0x002ea40000000800 */
.L_x_89:
[----:B-----5:R-:W-:Y:S01]  /*56a0*/  FSETP.NEU.AND P3, PT, R49, RZ, PT ;  /* 0x000000ff3100720b */ /* 0x020fe20003f6d000 */
[----:B------:R-:W-:Y:S01]  /*56b0*/  IMAD.SHL.U32 R66, R92, 0x2, RZ ;  /* 0x000000025c427824 */ /* 0x000fe200078e00ff */
[----:B------:R-:W-:Y:S01]  /*56c0*/  SEL R4, RZ, 0xffffffff, P2 ;  /* 0xffffffffff047807 */ /* 0x000fe20001000000 */
[----:B------:R-:W-:Y:S01]  /*56d0*/  BSSY B1, `(.L_x_90) ;  /* 0x0000043000017945 */ /* 0x000fe20003800000 */
[----:B------:R-:W-:Y:S01]  /*56e0*/  @P1 LOP3.LUT P2, RZ, R88, 0xff, RZ, 0xc0, !PT ;  /* 0x000000ff58ff1812 */ /* 0x000fe2000784c0ff */
[----:B------:R-:W-:Y:S01]  /*56f0*/  VIADD R107, R66, UR48 ;  /* 0x00000030426b7c36 */ /* 0x000fe20008000000 */
[----:B------:R-:W-:Y:S01]  /*5700*/  @P1 SEL R0, RZ, 0xffffffff, P3 ;  /* 0xffffffffff001807 */ /* 0x000fe20001800000 */
[----:B------:R-:W-:Y:S01]  /*5710*/  IMAD.MOV.U32 R67, RZ, RZ, 0x1 ;  /* 0x00000001ff437424 */ /* 0x000fe200078e00ff */
[----:B------:R-:W-:Y:S01]  /*5720*/  LOP3.LUT R98, R98, 0x1, RZ, 0x3c, !PT ;  /* 0x0000000162627812 */ /* 0x000fe200078e3cff */
[----:B------:R-:W-:Y:S01]  /*5730*/  IMAD.MOV.U32 R65, RZ, RZ, RZ ;  /* 0x000000ffff417224 */ /* 0x000fe200078e00ff */
[----:B------:R-:W-:Y:S02]  /*5740*/  @P0 SEL R0, R4, R0, !P2 ;  /* 0x0000000004000207 */ /* 0x000fe40005000000 */
[----:B------:R-:W-:Y:S02]  /*5750*/  CS2R R78, SRZ ;  /* 0x00000000004e7805 */ /* 0x000fe4000001ff00 */
[----:B------:R-:W-:Y:S02]  /*5760*/  LEA R64, R45, UR48, 0x3 ;  /* 0x000000302d407c11 */ /* 0x000fe4000f8e18ff */
[----:B------:R-:W-:Y:S02]  /*5770*/  CS2R R76, SRZ ;  /* 0x00000000004c7805 */ /* 0x000fe4000001ff00 */
[----:B------:R-:W-:Y:S02]  /*5780*/  @P1 LOP3.LUT R0, R0, 0x1, RZ, 0xc0, !PT ;  /* 0x0000000100001812 */ /* 0x000fe400078ec0ff */
[----:B------:R-:W-:Y:S02]  /*5790*/  CS2R R70, SRZ ;  /* 0x0000000000467805 */ /* 0x000fe4000001ff00 */
[----:B------:R-:W-:Y:S02]  /*57a0*/  SHF.L.U32 R2, R97, 0x1f, RZ ;  /* 0x0000001f61027819 */ /* 0x000fe400000006ff */
[----:B------:R-:W-:Y:S02]  /*57b0*/  CS2R R68, SRZ ;  /* 0x0000000000447805 */ /* 0x000fe4000001ff00 */
[----:B------:R-:W-:Y:S02]  /*57c0*/  ISETP.NE.U32.OR P6, PT, R0, 0x1, !P1 ;  /* 0x000000010000780c */ /* 0x000fe40004fc5470 */
[----:B------:R-:W-:Y:S02]  /*57d0*/  CS2R R62, SRZ ;  /* 0x00000000003e7805 */ /* 0x000fe4000001ff00 */
[----:B------:R-:W-:Y:S02]  /*57e0*/  PLOP3.LUT P2, PT, PT, PT, UP1, 0x80, 0x8 ;  /* 0x000000000008781c */ /* 0x000fe40003f4f018 */
[----:B------:R-:W-:Y:S02]  /*57f0*/  CS2R R60, SRZ ;  /* 0x00000000003c7805 */ /* 0x000fe4000001ff00 */
[----:B------:R-:W-:Y:S02]  /*5800*/  LEA.HI R48, R45, R45, RZ, 0x1 ;  /* 0x0000002d2d307211 */ /* 0x000fe400078f08ff */
[----:B------:R-:W-:Y:S02]  /*5810*/  CS2R R58, SRZ ;  /* 0x00000000003a7805 */ /* 0x000fe4000001ff00 */
[----:B------:R-:W-:Y:S02]  /*5820*/  LOP3.LUT P4, R103, R88, 0xff, RZ, 0xc0, !PT ;  /* 0x000000ff58677812 */ /* 0x000fe4000788c0ff */
[----:B------:R-:W-:Y:S02]  /*5830*/  CS2R R56, SRZ ;  /* 0x0000000000387805 */ /* 0x000fe4000001ff00 */
[----:B------:R-:W-:Y:S01]  /*5840*/  SEL R3, RZ, 0xffffffff, P3 ;  /* 0xffffffffff037807 */ /* 0x000fe20001800000 */
[----:B------:R-:W-:Y:S01]  /*5850*/  VIADD R108, R107, 0x400 ;  /* 0x000004006b6c7836 */ /* 0x000fe20000000000 */
[----:B------:R-:W-:Y:S01]  /*5860*/  P2R R105, PR, RZ, 0x40 ;  /* 0x00000040ff697803 */ /* 0x000fe20000000000 */
[----:B------:R-:W-:Y:S01]  /*5870*/  IMAD.IADD R106, R99, 0x1, R107 ;  /* 0x00000001636a7824 */ /* 0x000fe200078e026b */
[----:B------:R-:W-:Y:S02]  /*5880*/  @P6 SHF.L.U32 R0, R98, 0x1f, RZ ;  /* 0x0000001f62006819 */ /* 0x000fe400000006ff */
[----:B------:R-:W-:Y:S02]  /*5890*/  @P2 SEL R3, R4, R3, !P4 ;  /* 0x0000000304032207 */ /* 0x000fe40006000000 */
[----:B------:R1:W3:Y:S02]  /*58a0*/  @P6 SYNCS.PHASECHK.TRANS64.TRYWAIT P1, [UR48+0x40], R0 ;  /* 0x00004000ff0065a7 */ /* 0x0002e40008021130 */
[----:B------:R-:W-:Y:S04]  /*58b0*/  LOP3.LUT R3, R3, 0x1, RZ, 0xc0, !PT ;  /* 0x0000000103037812 */ /* 0x000fe800078ec0ff */
[----:B------:R-:W-:Y:S04]  /*58c0*/  ISETP.NE.U32.AND P5, PT, R3, 0x1, PT ;  /* 0x000000010300780c */ /* 0x000fe80003fa5070 */
[----:B------:R-:W-:Y:S01]  /*58d0*/  P2R R72, PR, RZ, 0x20 ;  /* 0x00000020ff487803 */ /* 0x000fe20000000000 */
[----:B------:R4:W2:Y:S01]  /*58e0*/  SYNCS.PHASECHK.TRANS64.TRYWAIT P0, [R64+URZ+0xb0], R2 ;  /* 0x0000b002400075a7 */ /* 0x0008a200080011ff */
[C---:B-1----:R-:W-:Y:S01]  /*58f0*/  IMAD.SHL.U32 R0, R48.reuse, 0x80, RZ ;  /* 0x0000008030007824 */ /* 0x042fe200078e00ff */
[----:B------:R-:W-:Y:S04]  /*5900*/  LOP3.LUT R48, R48, 0xffe, RZ, 0xc0, !PT ;  /* 0x00000ffe30307812 */ /* 0x000fe800078ec0ff */
[----:B------:R-:W-:Y:S01]  /*5910*/  LOP3.LUT R0, R0, 0xffffff00, RZ, 0xc0, !PT ;  /* 0xffffff0000007812 */ /* 0x000fe200078ec0ff */
[----:B------:R-:W-:Y:S04]  /*5920*/  IMAD.IADD R48, R45, 0x1, -R48 ;  /* 0x000000012d307824 */ /* 0x000fe800078e0a30 */
[----:B------:R-:W-:Y:S04]  /*5930*/  IMAD.IADD R0, R46, 0x1, R0 ;  /* 0x000000012e007824 */ /* 0x000fe800078e0200 */
[----:B------:R-:W-:Y:S01]  /*5940*/  IMAD R48, R48, 0x100000, R0 ;  /* 0x0010000030307824 */ /* 0x000fe200078e0200 */
[----:B---3--:R-:W-:Y:S01]  /*5950*/  @P6 SEL R67, RZ, 0x1, !P1 ;  /* 0x00000001ff436807 */ /* 0x008fe20004800000 */
[----:B----4-:R-:W-:Y:S06]  /*5960*/  @!P6 BRA `(.L_x_91) ;  /* 0x000000000064e947 */ /* 0x010fec0003800000 */
[----:B------:R-:W-:Y:S01]  /*5970*/  @P5 IMAD R5, R100, 0x2, R108 ;  /* 0x0000000264055824 */ /* 0x000fe200078e026c */
[----:B------:R-:W-:Y:S01]  /*5980*/  ISETP.NE.AND P1, PT, R67, RZ, PT ;  /* 0x000000ff4300720c */ /* 0x000fe20003f25270 */
[----:B------:R-:W-:Y:S01]  /*5990*/  IMAD.MOV.U32 R78, RZ, RZ, RZ ;  /* 0x000000ffff4e7224 */ /* 0x000fe200078e00ff */
[----:B------:R-:W-:Y:S01]  /*59a0*/  BSSY B0, `(.L_x_92) ;  /* 0x000000d000007945 */ /* 0x000fe20003800000 */
[----:B------:R-:W-:Y:S01]  /*59b0*/  @P5 IMAD.IADD R4, R99, 0x1, R5 ;  /* 0x0000000163045824 */ /* 0x000fe200078e0205 */
[----:B------:R-:W-:Y:S02]  /*59c0*/  CS2R R70, SRZ ;  /* 0x0000000000467805 */ /* 0x000fe4000001ff00 */
[----:B------:R-:W-:Y:S02]  /*59d0*/  CS2R R68, SRZ ;  /* 0x0000000000447805 */ /* 0x000fe4000001ff00 */
[----:B------:R-:W-:Y:S02]  /*59e0*/  CS2R R76, SRZ ;  /* 0x00000000004c7805 */ /* 0x000fe4000001ff00 */
[----:B------:R-:W-:Y:S02]  /*59f0*/  CS2R R58, SRZ ;  /* 0x00000000003a7805 */ /* 0x000fe4000001ff00 */
[----:B------:R-:W-:Y:S02]  /*5a00*/  CS2R R56, SRZ ;  /* 0x0000000000387805 */ /* 0x000fe4000001ff00 */
[----:B------:R-:W-:Y:S02]  /*5a10*/  CS2R R62, SRZ ;  /* 0x00000000003e7805 */ /* 0x000fe4000001ff00 */
[----:B------:R-:W-:Y:S01]  /*5a20*/  CS2R R60, SRZ ;  /* 0x00000000003c7805 */ /* 0x000fe2000001ff00 */
[----:B------:R-:W-:Y:S06]  /*5a30*/  @P1 BRA `(.L_x_93) ;  /* 0x00000000000c1947 */ /* 0x000fec0003800000 */
[----:B------:R-:W-:Y:S04]  /*5a40*/  SHF.L.U32 R3, R98, 0x1f, RZ ;  /* 0x0000001f62037819 */ /* 0x000fe800000006ff */
[----:B------:R-:W1:Y:S02]  /*5a50*/  SYNCS.PHASECHK.TRANS64.TRYWAIT P1, [UR48+0x40], R3 ;  /* 0x00004003ff0075a7 */ /* 0x000e640008021130 */
[----:B-1----:R-:W-:Y:S05]  /*5a60*/  @!P1 BRA `(.L_x_94) ;  /* 0x0000003c00809947 */ /* 0x002fea0003800000 */
.L_x_93:
[----:B------:R-:W-:Y:S05]  /*5a70*/  BSYNC B0 ;  /* 0x0000000000007941 */ /* 0x000fea0003800000 */
.L_x_92:
[----:B------:R-:W-:Y:S01]  /*5a80*/  ISETP.NE.AND P1, PT, R72, RZ, PT ;  /* 0x000000ff4800720c */ /* 0x000fe20003f25270 */
[----:B------:R-:W-:Y:S11]  /*5a90*/  HFMA2 R65, -RZ, RZ, 0, 5.9604644775390625e-08 ;  /* 0x00000001ff417431 */ /* 0x000ff600000001ff */
[----:B------:R-:W-:Y:S01]  /*5aa0*/  @!UPT UIADD3 URZ, UPT, UPT, URZ, URZ, URZ ;  /* 0x000000fffffff290 */ /* 0x000fe2000fffe0ff */
[----:B------:R-:W-:Y:S05]  /*5ab0*/  @P1 WARPSYNC.ALL ;  /* 0x0000000000001948 */ /* 0x000fea0003800000 */
[----:B------:R3:W4:Y:S04]  /*5ac0*/  @P1 LDSM.16.M88.4 R68, [R5] ;  /* 0x000000000544183b */ /* 0x0007280000000200 */
[----:B------:R3:W1:Y:S04]  /*5ad0*/  @P1 LDSM.16.M88.4 R76, [R4] ;  /* 0x00000000044c183b */ /* 0x0006680000000200 */
[----:B------:R3:W1:Y:S04]  /*5ae0*/  @P1 LDSM.16.M88.4 R56, [R66+UR48+0x400] ;  /* 0x000400304238183b */ /* 0x0006680008000200 */
[----:B------:R3:W1:Y:S02]  /*5af0*/  @P1 LDSM.16.M88.4 R60, [R106+0x400] ;  /* 0x000400006a3c183b */ /* 0x0006640000000200 */
.L_x_91:
[----:B------:R-:W-:Y:S05]  /*5b00*/  BSYNC B1 ;  /* 0x0000000000017941 */ /* 0x000fea0003800000 */
.L_x_90:
[----:B-1----:R-:W-:Y:S04]  /*5b10*/  SHF.R.U32.HI R0, RZ, 0x15, R48 ;  /* 0x00000015ff007819 */ /* 0x002fe80000011630 */
[----:B------:R-:W-:Y:S01]  /*5b20*/  LOP3.LUT P1, RZ, R0, 0x3, R93, 0x48, !PT ;  /* 0x0000000300ff7812 */ /* 0x000fe2000782485d */
[----:B------:R-:W-:Y:S01]  /*5b30*/  @!UPT UIADD3 URZ, UPT, UPT, URZ, URZ, URZ ;  /* 0x000000fffffff290 */ /* 0x000fe2000fffe0ff */
[----:B--2---:R-:W-:Y:S11]  /*5b40*/  @P0 BRA `(.L_x_95) ;  /* 0x0000000000080947 */ /* 0x004ff60003800000 */
[----:B------:R-:W1:Y:S02]  /*5b50*/  SYNCS.PHASECHK.TRANS64.TRYWAIT P0, [R64+URZ+0xb0], R2 ;  /* 0x0000b002400075a7 */ /* 0x000e6400080011ff */
[----:B-1----:R-:W-:Y:S05]  /*5b60*/  @!P0 BRA `(.L_x_96) ;  /* 0x0000003c00588947 */ /* 0x002fea0003800000 */
.L_x_95:
[----:B------:R-:W-:Y:S05]  /*5b70*/  @!P1 BRA `(.L_x_97) ;  /* 0x0000000000409947 */ /* 0x000fea0003800000 */
[----:B------:R-:W3:Y:S01]  /*5b80*/  LDCU.64 UR8, c[0x4][0x70] ;  /* 0x01000e00ff0877ac */ /* 0x000ee20008000a00 */
[----:B------:R-:W-:Y:S01]  /*5b90*/  MOV R3, 0x0 ;  /* 0x0000000000037802 */ /* 0x000fe20000000f00 */
[----:B------:R-:W-:Y:S02]  /*5ba0*/  HFMA2 R12, -RZ, RZ, 0, 5.9604644775390625e-08 ;  /* 0x00000001ff0c7431 */ /* 0x000fe400000001ff */
[----:B------:R-:W-:Y:S02]  /*5bb0*/  IMAD.MOV.U32 R8, RZ, RZ, 0x192 ;  /* 0x00000192ff087424 */ /* 0x000fe400078e00ff */
[----:B------:R-:W-:Y:S01]  /*5bc0*/  IMAD.MOV.U32 R13, RZ, RZ, RZ ;  /* 0x000000ffff0d7224 */ /* 0x000fe200078e00ff */
[----:B------:R-:W2:Y:S01]  /*5bd0*/  LDCU.64 UR6, c[0x4][0x78] ;  /* 0x01000f00ff0677ac */ /* 0x000ea20008000a00 */
[----:B-1----:R-:W1:Y:S01]  /*5be0*/  LDC.64 R2, c[0x4][R3] ;  /* 0x0100000003027b82 */ /* 0x002e620000000a00 */
[----:B------:R-:W5:Y:S01]  /*5bf0*/  LDCU.64 UR4, c[0x4][0x10] ;  /* 0x01000200ff0477ac */ /* 0x000f620008000a00 */
[----:B---3--:R-:W-:Y:S01]  /*5c00*/  MOV R5, UR9 ;  /* 0x0000000900057c02 */ /* 0x008fe20008000f00 */
[----:B------:R-:W-:Y:S01]  /*5c10*/  IMAD.U32 R4, RZ, RZ, UR8 ;  /* 0x00000008ff047e24 */ /* 0x000fe2000f8e00ff */
[----:B--2---:R-:W-:Y:S01]  /*5c20*/  MOV R7, UR7 ;  /* 0x0000000700077c02 */ /* 0x004fe20008000f00 */
[----:B------:R-:W-:Y:S01]  /*5c30*/  IMAD.U32 R6, RZ, RZ, UR6 ;  /* 0x00000006ff067e24 */ /* 0x000fe2000f8e00ff */
[----:B-----5:R-:W-:Y:S01]  /*5c40*/  MOV R11, UR5 ;  /* 0x00000005000b7c02 */ /* 0x020fe20008000f00 */
[----:B------:R-:W-:Y:S02]  /*5c50*/  IMAD.U32 R10, RZ, RZ, UR4 ;  /* 0x00000004ff0a7e24 */ /* 0x000fe4000f8e00ff */
[----:B------:R-:W-:Y:S07]  /*5c60*/  LEPC R20, `(.L_x_97) ;  /* 0x000000001014794e */ /* 0x000fee0000000000 */
[----:B-1--4-:R-:W-:Y:S05]  /*5c70*/  CALL.ABS.NOINC R2 ;  /* 0x0000000002007343 */ /* 0x012fea0003c00000 */
.L_x_97:
[----:B------:R-:W-:Y:S05]  /*5c80*/  WARPSYNC.ALL ;  /* 0x0000000000007948 */ /* 0x000fea0003800000 */
[----:B------:R-:W-:Y:S01]  /*5c90*/  R2UR UR4, R48 ;  /* 0x00000000300472ca */ /* 0x000fe200000e0000 */
[--C-:B------:R-:W-:Y:S01]  /*5ca0*/  HADD2.F32 R50, -RZ, R56.reuse.H0_H0 ;  /* 0x20000038ff327230 */ /* 0x100fe20000004100 */
[----:B------:R-:W-:Y:S01]  /*5cb0*/  SHF.L.U32 R73, R100, 0x1, RZ ;  /* 0x0000000164497819 */ /* 0x000fe200000006ff */
[----:B------:R-:W-:Y:S01]  /*5cc0*/  HADD2.F32 R51, -RZ, R56.H1_H1 ;  /* 0x30000038ff337230 */ /* 0x000fe20000004100 */
[----:B------:R-:W-:Y:S01]  /*5cd0*/  ISETP.NE.AND P0, PT, R101, RZ, PT ;  /* 0x000000ff6500720c */ /* 0x000fe20003f05270 */
[--C-:B------:R-:W-:Y:S01]  /*5ce0*/  HADD2.F32 R52, -RZ, R57.reuse.H0_H0 ;  /* 0x20000039ff347230 */ /* 0x100fe20000004100 */
[----:B------:R-:W-:Y:S01]  /*5cf0*/  IADD3 R108, PT, PT, R108, R73, RZ ;  /* 0x000000496c6c7210 */ /* 0x000fe20007ffe0ff */
[----:B------:R-:W-:Y:S03]  /*5d00*/  BSSY.RECONVERGENT B0, `(.L_x_98) ;  /* 0x0000086000007945 */ /* 0x000fe60003800200 */
[----:B------:R-:W-:Y:S03]  /*5d10*/  IADD3 R109, PT, PT, R99, R108, RZ ;  /* 0x0000006c636d7210 */ /* 0x000fe60007ffe0ff */
[----:B---3--:R-:W2:Y:S02]  /*5d20*/  LDTM.16dp256bit.x8 R4, tmem[UR4] ;  /* 0x00000004000479ee */ /* 0x008ea400081a0000 */
[C---:B--2---:R-:W-:Y:S01]  /*5d30*/  FMUL R0, R47.reuse, R4 ;  /* 0x000000042f007220 */ /* 0x044fe20000400000 */
[C---:B-1----:R-:W-:Y:S01]  /*5d40*/  FMUL R2, R47.reuse, R5 ;  /* 0x000000052f027220 */ /* 0x042fe20000400000 */
[C---:B------:R-:W-:Y:S01]  /*5d50*/  FMUL R4, R47.reuse, R8 ;  /* 0x000000082f047220 */ /* 0x040fe20000400000 */
[----:B------:R-:W-:Y:S01]  /*5d60*/  FMUL R3, R47, R6 ;  /* 0x000000062f037220 */ /* 0x000fe20000400000 */
[C---:B------:R-:W-:Y:S01]  /*5d70*/  FFMA R0, R49.reuse, R50, R0 ;  /* 0x0000003231007223 */ /* 0x040fe20000000000 */
[----:B------:R-:W-:Y:S01]  /*5d80*/  FFMA R2, R49, R51, R2 ;  /* 0x0000003331027223 */ /* 0x000fe20000000002 */
[C---:B------:R-:W-:Y:S01]  /*5d90*/  FMUL R5, R47.reuse, R9 ;  /* 0x000000092f057220 */ /* 0x040fe20000400000 */
        /* <DEDUP_REMOVED lines=16> */
[----:B------:R-:W-:Y:S02]  /*5ea0*/  HADD2.F32 R32, -RZ, R57.H1_H1 ;  /* 0x30000039ff207230 */ /* 0x000fe40000004100 */
[C---:B------:R-:W-:Y:S01]  /*5eb0*/  FMUL R26, R47.reuse, R30 ;  /* 0x0000001e2f1a7220 */ /* 0x040fe20000400000 */
[----:B------:R-:W-:Y:S01]  /*5ec0*/  FMUL R29, R47, R33 ;  /* 0x000000212f1d7220 */ /* 0x000fe20000400000 */
[--C-:B------:R-:W-:Y:S02]  /*5ed0*/  HADD2.F32 R33, -RZ, R58.reuse.H0_H0 ;  /* 0x2000003aff217230 */ /* 0x100fe40000004100 */
[----:B------:R-:W-:Y:S01]  /*5ee0*/  FFMA R3, R49, R52, R3 ;  /* 0x0000003431037223 */ /* 0x000fe20000000003 */
[C---:B------:R-:W-:Y:S01]  /*5ef0*/  FMUL R7, R47.reuse, R7 ;  /* 0x000000072f077220 */ /* 0x040fe20000400000 */
[----:B------:R-:W-:Y:S01]  /*5f00*/  FMUL R30, R47, R34 ;  /* 0x000000222f1e7220 */ /* 0x000fe20000400000 */
[----:B------:R-:W-:Y:S01]  /*5f10*/  HADD2.F32 R34, -RZ, R58.H1_H1 ;  /* 0x3000003aff227230 */ /* 0x000fe20000004100 */
[----:B------:R-:W-:Y:S01]  /*5f20*/  F2FP.F16.F32.PACK_AB R52, R2, R0 ;  /* 0x000000000234723e */ /* 0x000fe200000000ff */
[--C-:B------:R-:W-:Y:S02]  /*5f30*/  HADD2.F32 R0, -RZ, R59.reuse.H0_H0 ;  /* 0x2000003bff007230 */ /* 0x100fe40000004100 */
[C---:B------:R-:W-:Y:S01]  /*5f40*/  FFMA R7, R49.reuse, R32, R7 ;  /* 0x0000002031077223 */ /* 0x040fe20000000007 */
[----:B------:R-:W-:Y:S02]  /*5f50*/  HADD2.F32 R2, -RZ, R59.H1_H1 ;  /* 0x3000003bff027230 */ /* 0x000fe40000004100 */
[C---:B------:R-:W-:Y:S01]  /*5f60*/  FFMA R4, R49.reuse, R33, R4 ;  /* 0x0000002131047223 */ /* 0x040fe20000000004 */
[C---:B------:R-:W-:Y:S01]  /*5f70*/  FFMA R5, R49.reuse, R34, R5 ;  /* 0x0000002231057223 */ /* 0x040fe20000000005 */
[----:B------:R-:W-:Y:S01]  /*5f80*/  FFMA R6, R49, R0, R6 ;  /* 0x0000000031067223 */ /* 0x000fe20000000006 */
[--C-:B------:R-:W-:Y:S02]  /*5f90*/  HADD2.F32 R0, -RZ, R60.reuse.H0_H0 ;  /* 0x2000003cff007230 */ /* 0x100fe40000004100 */
[----:B------:R-:W-:Y:S01]  /*5fa0*/  FMUL R11, R47, R11 ;  /* 0x0000000b2f0b7220 */ /* 0x000fe20000400000 */
[----:B------:R-:W-:Y:S01]  /*5fb0*/  F2FP.F16.F32.PACK_AB R53, R7, R3 ;  /* 0x000000030735723e */ /* 0x000fe200000000ff */
[--C-:B------:R-:W-:Y:S02]  /*5fc0*/  HADD2.F32 R3, -RZ, R61.reuse.H0_H0 ;  /* 0x2000003dff037230 */ /* 0x100fe40000004100 */
[----:B------:R-:W-:Y:S01]  /*5fd0*/  FMUL R15, R47, R15 ;  /* 0x0000000f2f0f7220 */ /* 0x000fe20000400000 */
[C---:B------:R-:W-:Y:S01]  /*5fe0*/  FFMA R11, R49.reuse, R2, R11 ;  /* 0x00000002310b7223 */ /* 0x040fe2000000000b */
[----:B------:R-:W-:Y:S02]  /*5ff0*/  HADD2.F32 R2, -RZ, R60.H1_H1 ;  /* 0x3000003cff027230 */ /* 0x000fe40000004100 */
[----:B------:R-:W-:Y:S01]  /*6000*/  FFMA R8, R49, R0, R8 ;  /* 0x0000000031087223 */ /* 0x000fe20000000008 */
[----:B------:R-:W-:Y:S02]  /*6010*/  HADD2.F32 R0, -RZ, R61.H1_H1 ;  /* 0x3000003dff007230 */ /* 0x000fe40000004100 */
[C---:B------:R-:W-:Y:S01]  /*6020*/  FMUL R19, R47.reuse, R19 ;  /* 0x000000132f137220 */ /* 0x040fe20000400000 */
[----:B------:R-:W-:Y:S01]  /*6030*/  FMUL R23, R47, R23 ;  /* 0x000000172f177220 */ /* 0x000fe20000400000 */
[C---:B------:R-:W-:Y:S01]  /*6040*/  FFMA R9, R49.reuse, R2, R9 ;  /* 0x0000000231097223 */ /* 0x040fe20000000009 */
[--C-:B------:R-:W-:Y:S02]  /*6050*/  HADD2.F32 R2, -RZ, R62.reuse.H0_H0 ;  /* 0x2000003eff027230 */ /* 0x100fe40000004100 */
[C---:B------:R-:W-:Y:S01]  /*6060*/  FFMA R10, R49.reuse, R3, R10 ;  /* 0x00000003310a7223 */ /* 0x040fe2000000000a */
[--C-:B------:R-:W-:Y:S02]  /*6070*/  HADD2.F32 R3, -RZ, R63.reuse.H0_H0 ;  /* 0x2000003fff037230 */ /* 0x100fe40000004100 */
[C---:B------:R-:W-:Y:S01]  /*6080*/  FFMA R15, R49.reuse, R0, R15 ;  /* 0x00000000310f7223 */ /* 0x040fe2000000000f */
[----:B------:R-:W-:Y:S02]  /*6090*/  HADD2.F32 R0, -RZ, R62.H1_H1 ;  /* 0x3000003eff007230 */ /* 0x000fe40000004100 */
[----:B------:R-:W-:Y:S01]  /*60a0*/  FFMA R12, R49, R2, R12 ;  /* 0x00000002310c7223 */ /* 0x000fe2000000000c */
[--C-:B----4-:R-:W-:Y:S02]  /*60b0*/  HADD2.F32 R2, -RZ, R68.reuse.H0_H0 ;  /* 0x20000044ff027230 */ /* 0x110fe40000004100 */
[C---:B------:R-:W-:Y:S01]  /*60c0*/  FMUL R27, R47.reuse, R27 ;  /* 0x0000001b2f1b7220 */ /* 0x040fe20000400000 */
[----:B------:R-:W-:Y:S01]  /*60d0*/  FMUL R31, R47, R31 ;  /* 0x0000001f2f1f7220 */ /* 0x000fe20000400000 */
[C---:B------:R-:W-:Y:S01]  /*60e0*/  FFMA R13, R49.reuse, R0, R13 ;  /* 0x00000000310d7223 */ /* 0x040fe2000000000d */
[----:B------:R-:W-:Y:S02]  /*60f0*/  HADD2.F32 R0, -RZ, R63.H1_H1 ;  /* 0x3000003fff007230 */ /* 0x000fe40000004100 */
[----:B------:R-:W-:Y:S01]  /*6100*/  FFMA R14, R49, R3, R14 ;  /* 0x00000003310e7223 */ /* 0x000fe2000000000e */
[----:B------:R-:W-:Y:S01]  /*6110*/  HADD2.F32 R3, -RZ, R68.H1_H1 ;  /* 0x30000044ff037230 */ /* 0x000fe20000004100 */
[----:B------:R-:W-:Y:S01]  /*6120*/  F2FP.F16.F32.PACK_AB R54, R5, R4 ;  /* 0x000000040536723e */ /* 0x000fe200000000ff */
[----:B------:R-:W-:Y:S02]  /*6130*/  HADD2.F32 R4, -RZ, R79.H0_H0 ;  /* 0x2000004fff047230 */ /* 0x000fe40000004100 */
[C---:B------:R-:W-:Y:S01]  /*6140*/  FFMA R19, R49.reuse, R0, R19 ;  /* 0x0000000031137223 */ /* 0x040fe20000000013 */
[--C-:B------:R-:W-:Y:S02]  /*6150*/  HADD2.F32 R0, -RZ, R69.reuse.H0_H0 ;  /* 0x20000045ff007230 */ /* 0x100fe40000004100 */
[C---:B------:R-:W-:Y:S01]  /*6160*/  FFMA R16, R49.reuse, R2, R16 ;  /* 0x0000000231107223 */ /* 0x040fe20000000010 */
[----:B------:R-:W-:Y:S01]  /*6170*/  FFMA R17, R49, R3, R17 ;  /* 0x0000000331117223 */ /* 0x000fe20000000011 */
[----:B------:R-:W-:Y:S01]  /*6180*/  HADD2.F32 R2, -RZ, R69.H1_H1 ;  /* 0x30000045ff027230 */ /* 0x000fe20000004100 */
[----:B------:R-:W-:Y:S01]  /*6190*/  F2FP.F16.F32.PACK_AB R55, R11, R6 ;  /* 0x000000060b37723e */ /* 0x000fe200000000ff */
[----:B------:R-:W-:Y:S01]  /*61a0*/  FFMA R18, R49, R0, R18 ;  /* 0x0000000031127223 */ /* 0x000fe20000000012 */
[--C-:B------:R-:W-:Y:S01]  /*61b0*/  HADD2.F32 R0, -RZ, R70.reuse.H0_H0 ;  /* 0x20000046ff007230 */ /* 0x100fe20000004100 */
[----:B------:R-:W-:Y:S01]  /*61c0*/  F2FP.F16.F32.PACK_AB R8, R9, R8 ;  /* 0x000000080908723e */ /* 0x000fe200000000ff */
[C---:B------:R-:W-:Y:S01]  /*61d0*/  FFMA R23, R49.reuse, R2, R23 ;  /* 0x0000000231177223 */ /* 0x040fe20000000017 */
[----:B------:R1:W-:Y:S01]  /*61e0*/  STSM.16.M88.4 [R107+0x400], R52 ;  /* 0x000400346b007844 */ /* 0x0003e20000000200 */
[----:B------:R-:W-:Y:S02]  /*61f0*/  HADD2.F32 R2, -RZ, R70.H1_H1 ;  /* 0x30000046ff027230 */ /* 0x000fe40000004100 */
[----:B------:R-:W-:Y:S01]  /*6200*/  FFMA R20, R49, R0, R20 ;  /* 0x0000000031147223 */ /* 0x000fe20000000014 */
[--C-:B------:R-:W-:Y:S01]  /*6210*/  HADD2.F32 R3, -RZ, R71.reuse.H0_H0 ;  /* 0x20000047ff037230 */ /* 0x100fe20000004100 */
[----:B------:R-:W-:Y:S01]  /*6220*/  F2FP.F16.F32.PACK_AB R9, R15, R10 ;  /* 0x0000000a0f09723e */ /* 0x000fe200000000ff */
[----:B------:R-:W-:Y:S02]  /*6230*/  HADD2.F32 R0, -RZ, R71.H1_H1 ;  /* 0x30000047ff007230 */ /* 0x000fe40000004100 */
[C---:B------:R-:W-:Y:S01]  /*6240*/  FFMA R21, R49.reuse, R2, R21 ;  /* 0x0000000231157223 */ /* 0x040fe20000000015 */
[--C-:B------:R-:W-:Y:S02]  /*6250*/  HADD2.F32 R2, -RZ, R76.reuse.H0_H0 ;  /* 0x2000004cff027230 */ /* 0x100fe40000004100 */
[C---:B------:R-:W-:Y:S01]  /*6260*/  FFMA R22, R49.reuse, R3, R22 ;  /* 0x0000000331167223 */ /* 0x040fe20000000016 */
[--C-:B------:R-:W-:Y:S02]  /*6270*/  HADD2.F32 R3, -RZ, R77.reuse.H0_H0 ;  /* 0x2000004dff037230 */ /* 0x100fe40000004100 */
[C---:B------:R-:W-:Y:S01]  /*6280*/  FFMA R27, R49.reuse, R0, R27 ;  /* 0x00000000311b7223 */ /* 0x040fe2000000001b */
[----:B------:R-:W-:Y:S02]  /*6290*/  HADD2.F32 R0, -RZ, R76.H1_H1 ;  /* 0x3000004cff007230 */ /* 0x000fe40000004100 */
[----:B------:R-:W-:Y:S01]  /*62a0*/  FFMA R24, R49, R2, R24 ;  /* 0x0000000231187223 */ /* 0x000fe20000000018 */
[--C-:B------:R-:W-:Y:S02]  /*62b0*/  HADD2.F32 R2, -RZ, R78.reuse.H0_H0 ;  /* 0x2000004eff027230 */ /* 0x100fe40000004100 */
[----:B------:R-:W-:Y:S01]  /*62c0*/  FMUL R35, R47, R35 ;  /* 0x000000232f237220 */ /* 0x000fe20000400000 */
[----:B------:R-:W-:Y:S01]  /*62d0*/  F2FP.F16.F32.PACK_AB R10, R13, R12 ;  /* 0x0000000c0d0a723e */ /* 0x000fe200000000ff */
[C---:B------:R-:W-:Y:S01]  /*62e0*/  FFMA R25, R49.reuse, R0, R25 ;  /* 0x0000000031197223 */ /* 0x040fe20000000019 */
[----:B------:R-:W-:Y:S02]  /*62f0*/  HADD2.F32 R0, -RZ, R77.H1_H1 ;  /* 0x3000004dff007230 */ /* 0x000fe40000004100 */
[----:B------:R-:W-:Y:S01]  /*6300*/  FFMA R26, R49, R3, R26 ;  /* 0x00000003311a7223 */ /* 0x000fe2000000001a */
[----:B------:R-:W-:Y:S01]  /*6310*/  HADD2.F32 R3, -RZ, R78.H1_H1 ;  /* 0x3000004eff037230 */ /* 0x000fe20000004100 */
[----:B------:R-:W-:Y:S01]  /*6320*/  F2FP.F16.F32.PACK_AB R11, R19, R14 ;  /* 0x0000000e130b723e */ /* 0x000fe200000000ff */
[C---:B------:R-:W-:Y:S01]  /*6330*/  FFMA R31, R49.reuse, R0, R31 ;  /* 0x00000000311f7223 */ /* 0x040fe2000000001f */
[----:B------:R-:W-:Y:S02]  /*6340*/  HADD2.F32 R0, -RZ, R79.H1_H1 ;  /* 0x3000004fff007230 */ /* 0x000fe40000004100 */
[C---:B------:R-:W-:Y:S01]  /*6350*/  FFMA R28, R49.reuse, R2, R28 ;  /* 0x00000002311c7223 */ /* 0x040fe2000000001c */
[----:B------:R1:W-:Y:S01]  /*6360*/  STSM.16.M88.4 [R106+0x400], R8 ;  /* 0x000400086a007844 */ /* 0x0003e20000000200 */
[----:B------:R-:W-:Y:S01]  /*6370*/  FFMA R29, R49, R3, R29 ;  /* 0x00000003311d7223 */ /* 0x000fe2000000001d */
[----:B------:R-:W-:Y:S01]  /*6380*/  F2FP.F16.F32.PACK_AB R16, R17, R16 ;  /* 0x000000101110723e */ /* 0x000fe200000000ff */
[----:B------:R-:W-:Y:S01]  /*6390*/  FFMA R30, R49, R4, R30 ;  /* 0x00000004311e7223 */ /* 0x000fe2000000001e */
[----:B------:R-:W-:Y:S01]  /*63a0*/  F2FP.F16.F32.PACK_AB R17, R23, R18 ;  /* 0x000000121711723e */ /* 0x000fe200000000ff */
[----:B------:R-:W-:Y:S01]  /*63b0*/  FFMA R35, R49, R0, R35 ;  /* 0x0000000031237223 */ /* 0x000fe20000000023 */
[----:B------:R-:W-:Y:S02]  /*63c0*/  F2FP.F16.F32.PACK_AB R18, R21, R20 ;  /* 0x000000141512723e */ /* 0x000fe400000000ff */
[----:B------:R-:W-:Y:S02]  /*63d0*/  F2FP.F16.F32.PACK_AB R19, R27, R22 ;  /* 0x000000161b13723e */ /* 0x000fe400000000ff */
[----:B------:R-:W-:Y:S02]  /*63e0*/  F2FP.F16.F32.PACK_AB R24, R25, R24 ;  /* 0x000000181918723e */ /* 0x000fe400000000ff */
[----:B------:R-:W-:Y:S01]  /*63f0*/  F2FP.F16.F32.PACK_AB R25, R31, R26 ;  /* 0x0000001a1f19723e */ /* 0x000fe200000000ff */
[----:B------:R1:W-:Y:S01]  /*6400*/  STSM.16.M88.4 [R108], R16 ;  /* 0x000000106c007844 */ /* 0x0003e20000000200 */
[----:B------:R-:W-:Y:S02]  /*6410*/  F2FP.F16.F32.PACK_AB R26, R29, R28 ;  /* 0x0000001c1d1a723e */ /* 0x000fe400000000ff */
[----:B------:R-:W-:Y:S05]  /*6420*/  F2FP.F16.F32.PACK_AB R27, R35, R30 ;  /* 0x0000001e231b723e */ /* 0x000fea00000000ff */
[----:B------:R1:W-:Y:S01]  /*6430*/  STSM.16.M88.4 [R109], R24 ;  /* 0x000000186d007844 */ /* 0x0003e20000000200 */
[----:B------:R-:W-:Y:S01]  /*6440*/  @!PT LDS RZ, [RZ] ;  /* 0x00000000fffff984 */ /* 0x000fe20000000800 */
[----:B------:R-:W-:Y:S01]  /*6450*/  @!PT LDS RZ, [RZ] ;  /* 0x00000000fffff984 */ /* 0x000fe20000000800 */
[----:B------:R-:W-:Y:S01]  /*6460*/  @!PT LDS RZ, [RZ] ;  /* 0x00000000fffff984 */ /* 0x000fe20000000800 */
[----:B------:R-:W-:Y:S01]  /*6470*/  @!PT LDS RZ, [RZ] ;  /* 0x00000000fffff984 */ /* 0x000fe20000000800 */
[----:B------:R2:W-:Y:S07]  /*6480*/  MEMBAR.ALL.CTA ;  /* 0x0000000000007992 */ /* 0x0005ee0000008000 */
[----:B--2---:R-:W2:Y:S02]  /*6490*/  FENCE.VIEW.ASYNC.S ;  /* 0x00000000000073c6 */ /* 0x004ea40000000000 */
[----:B--2---:R-:W-:Y:S06]  /*64a0*/  BAR.SYNC.DEFER_BLOCKING 0x1, 0x80 ;  /* 0x0042000000007b1d */ /* 0x004fec0000010000 */
[----:B------:R-:W-:Y:S05]  /*64b0*/  @P0 BRA `(.L_x_99) ;  /* 0x0000000000280947 */ /* 0x000fea0003800000 */
[----:B------:R-:W-:Y:S02]  /*64c0*/  UIADD3 UR4, UPT, UPT, UR48, 0x400, URZ ;  /* 0x0000040030047890 */ /* 0x000fe4000fffe0ff */
[----:B------:R-:W-:Y:S01]  /*64d0*/  UIADD3 UR6, UP0, UPT, UR52, 0x680, URZ ;  /* 0x0000068034067890 */ /* 0x000fe2000ff1e0ff */
[----:B------:R-:W-:Y:S03]  /*64e0*/  UMOV UR43, UR36 ;  /* 0x00000024002b7c82 */ /* 0x000fe60008000000 */
[----:B------:R-:W-:Y:S01]  /*64f0*/  MOV R94, UR4 ;  /* 0x00000004005e7c02 */ /* 0x000fe20008000f00 */
[----:B------:R-:W-:Y:S03]  /*6500*/  UIADD3.X UR7, UPT, UPT, URZ, UR53, URZ, UP0, !UPT ;  /* 0x00000035ff077290 */ /* 0x000fe600087fe4ff */
[----:B------:R-:W-:Y:S11]  /*6510*/  R2UR UR40, R94 ;  /* 0x000000005e2872ca */ /* 0x000ff600000e0000 */
[----:B------:R-:W-:Y:S02]  /*6520*/  @!UPT UIADD3 URZ, UPT, UPT, URZ, URZ, URZ ;  /* 0x000000fffffff290 */ /* 0x000fe4000fffe0ff */
[----:B------:R2:W-:Y:S01]  /*6530*/  UTMASTG.3D [UR40], [UR6] ;  /* 0x00000028060073b5 */ /* 0x0005e20008010000 */
[----:B------:R0:W-:Y:S01]  /*6540*/  UTMACMDFLUSH ;  /* 0x00000000000079b7 */ /* 0x0001e20000000000 */
[----:B--2---:R-:W-:Y:S04]  /*6550*/  DEPBAR.LE SB0, 0x1 ;  /* 0x000080400000791a */ /* 0x004fe80000000000 */
.L_x_99:
[----:B------:R-:W-:Y:S05]  /*6560*/  BSYNC.RECONVERGENT B0 ;  /* 0x0000000000007941 */ /* 0x000fea0003800200 */
.L_x_98:
[----:B------:R-:W-:Y:S01]  /*6570*/  BAR.SYNC.DEFER_BLOCKING 0x1, 0x80 ;  /* 0x0042000000007b1d */ /* 0x000fe20000010000 */
[----:B------:R-:W-:Y:S01]  /*6580*/  ISETP.NE.AND P1, PT, R105, RZ, PT ;  /* 0x000000ff6900720c */ /* 0x000fe20003f25270 */
[----:B------:R-:W-:Y:S01]  /*6590*/  UISETP.NE.AND UP0, UPT, UR49, URZ, UPT ;  /* 0x000000ff3100728c */ /* 0x000fe2000bf05270 */
[----:B------:R-:W-:Y:S11]  /*65a0*/  LEA R2, R65, UR48, 0x3 ;  /* 0x0000003041027c11 */ /* 0x000ff6000f8e18ff */
[----:B------:R-:W-:Y:S01]  /*65b0*/  @P1 SHF.L.U32 R3, R98, 0x1f, RZ ;  /* 0x0000001f62031819 */ /* 0x000fe200000006ff */
[----:B------:R-:W-:Y:S06]  /*65c0*/  BRA.U !UP0, `(.L_x_100) ;  /* 0x0000000108247547 */ /* 0x000fec000b800000 */
[----:B------:R-:W-:Y:S01]  /*65d0*/  IMAD.U32 R4, RZ, RZ, UR51 ;  /* 0x00000033ff047e24 */ /* 0x000fe2000f8e00ff */
[----:B------:R-:W-:Y:S01]  /*65e0*/  MOV R0, UR37 ;  /* 0x0000002500007c02 */ /* 0x000fe20008000f00 */
[----:B------:R-:W-:Y:S03]  /*65f0*/  UIADD3 UR51, UPT, UPT, UR51, 0x1, URZ ;  /* 0x0000000133337890 */ /* 0x000fe6000fffe0ff */
[----:B------:R-:W-:Y:S01]  /*6600*/  @P1 LEA R4, R4, UR48, 0x3 ;  /* 0x0000003004041c11 */ /* 0x000fe2000f8e18ff */
[----:B------:R-:W-:Y:S04]  /*6610*/  UISETP.NE.AND UP0, UPT, UR51, 0x4, UPT ;  /* 0x000000043300788c */ /* 0x000fe8000bf05270 */
[----:B------:R-:W-:Y:S01]  /*6620*/  @P1 VIADD R4, R4, 0x60 ;  /* 0x0000006004041836 */ /* 0x000fe20000000000 */
[----:B------:R-:W-:Y:S04]  /*6630*/  USEL UR51, UR51, URZ, UP0 ;  /* 0x000000ff33337287 */ /* 0x000fe80008000000 */
[----:B------:R-:W-:Y:S04]  /*6640*/  @P1 PRMT R0, R0, 0x654, R4 ;  /* 0x0000065400001816 */ /* 0x000fe80000000004 */
[----:B------:R2:W-:Y:S04]  /*6650*/  @P1 SYNCS.ARRIVE.TRANS64.RED.A1T0 RZ, [R0+URZ], RZ ;  /* 0x000000ff00ff19a7 */ /* 0x0005e800081004ff */
.L_x_100:
[----:B------:R-:W3:Y:S01]  /*6660*/  @P1 SYNCS.PHASECHK.TRANS64.TRYWAIT P0, [R2+URZ+0x40], R3 ;  /* 0x00004003020015a7 */ /* 0x000ee200080011ff */
[----:B------:R-:W-:Y:S01]  /*6670*/  BSSY B1, `(.L_x_101) ;  /* 0x0000017000017945 */ /* 0x000fe20003800000 */
[----:B---3--:R-:W-:Y:S03]  /*6680*/  @P1 SEL R67, RZ, 0x1, !P0 ;  /* 0x00000001ff431807 */ /* 0x008fe60004000000 */
[----:B------:R-:W-:Y:S05]  /*6690*/  @!P1 BRA `(.L_x_102) ;  /* 0x0000000000509947 */ /* 0x000fea0003800000 */
[----:B------:R-:W-:Y:S01]  /*66a0*/  ISETP.NE.AND P1, PT, R72, RZ, PT ;  /* 0x000000ff4800720c */ /* 0x000fe20003f25270 */
[----:B------:R-:W-:Y:S01]  /*66b0*/  BSSY B0, `(.L_x_103) ;  /* 0x000000a000007945 */ /* 0x000fe20003800000 */
[----:B------:R-:W-:Y:S11]  /*66c0*/  ISETP.NE.AND P0, PT, R67, RZ, PT ;  /* 0x000000ff4300720c */ /* 0x000ff60003f05270 */
[----:B------:R-:W-:Y:S04]  /*66d0*/  @P1 IMAD R5, R65, 0x2000, R66 ;  /* 0x0000200041051824 */ /* 0x000fe800078e0242 */
[----:B------:R-:W-:Y:S05]  /*66e0*/  @P1 VIADD R4, R5, UR48 ;  /* 0x0000003005041c36 */ /* 0x000fea0008000000 */
[----:B------:R-:W-:Y:S01]  /*66f0*/  @P1 IADD3 R3, PT, PT, R73, R4, RZ ;  /* 0x0000000449031210 */ /* 0x000fe20007ffe0ff */
[----:B------:R-:W-:Y:S01]  /*6700*/  @P1 IMAD.IADD R4, R99, 0x1, R4 ;  /* 0x0000000163041824 */ /* 0x000fe200078e0204 */
[----:B------:R-:W-:Y:S06]  /*6710*/  @P0 BRA `(.L_x_104) ;  /* 0x00000000000c0947 */ /* 0x000fec0003800000 */
[----:B--2---:R-:W-:Y:S04]  /*6720*/  SHF.L.U32 R0, R98, 0x1f, RZ ;  /* 0x0000001f62007819 */ /* 0x004fe800000006ff */
[----:B------:R-:W2:Y:S02]  /*6730*/  SYNCS.PHASECHK.TRANS64.TRYWAIT P0, [R2+URZ+0x40], R0 ;  /* 0x00004000020075a7 */ /* 0x000ea400080011ff */
[----:B--2---:R-:W-:Y:S05]  /*6740*/  @!P0 BRA `(.L_x_105) ;  /* 0x0000003000748947 */ /* 0x004fea0003800000 */
.L_x_104:
[----:B------:R-:W-:Y:S05]  /*6750*/  BSYNC B0 ;  /* 0x0000000000007941 */ /* 0x000fea0003800000 */
.L_x_103:
[----:B------:R-:W-:Y:S02]  /*6760*/  ISETP.NE.AND P0, PT, R72, RZ, PT ;  /* 0x000000ff4800720c */ /* 0x000fe40003f05270 */
[----:B------:R-:W-:Y:S11]  /*6770*/  IADD3 R65, PT, PT, R65, 0x1, RZ ;  /* 0x0000000141417810 */ /* 0x000ff60007ffe0ff */
[----:B--2---:R-:W-:Y:S01]  /*6780*/  @P0 IMAD.IADD R0, R99, 0x1, R3 ;  /* 0x0000000163000824 */ /* 0x004fe200078e0203 */
[----:B------:R-:W-:Y:S05]  /*6790*/  @P0 WARPSYNC.ALL ;  /* 0x0000000000000948 */ /* 0x000fea0003800000 */
[----:B------:R3:W4:Y:S04]  /*67a0*/  @P0 LDSM.16.M88.4 R56, [R5+UR48+0x400] ;  /* 0x000400300538083b */ /* 0x0007280008000200 */
[----:B------:R3:W2:Y:S04]  /*67b0*/  @P0 LDSM.16.M88.4 R60, [R4+0x400] ;  /* 0x00040000043c083b */ /* 0x0006a80000000200 */
[----:B------:R3:W1:Y:S04]  /*67c0*/  @P0 LDSM.16.M88.4 R68, [R3+0x400] ;  /* 0x000400000344083b */ /* 0x0006680000000200 */
[----:B------:R3:W1:Y:S02]  /*67d0*/  @P0 LDSM.16.M88.4 R76, [R0+0x400] ;  /* 0x00040000004c083b */ /* 0x0006640000000200 */
.L_x_102:
[----:B------:R-:W-:Y:S05]  /*67e0*/  BSYNC B1 ;  /* 0x0000000000017941 */ /* 0x000fea0003800000 */
.L_x_101:
[----:B--23--:R-:W-:Y:S05]  /*67f0*/  VIADD R0, R48, 0x40 ;  /* 0x0000004030007836 */ /* 0x00cfea0000000000 */
[----:B------:R-:W-:Y:S04]  /*6800*/  SHF.R.U32.HI R0, RZ, 0x15, R0 ;  /* 0x00000015ff007819 */ /* 0x000fe80000011600 */
[----:B------:R-:W-:Y:S11]  /*6810*/  LOP3.LUT P0, RZ, R0, 0x3, R93, 0x48, !PT ;  /* 0x0000000300ff7812 */ /* 0x000ff6000780485d */
[----:B------:R-:W-:Y:S02]  /*6820*/  @!UPT UIADD3 URZ, UPT, UPT, URZ, URZ, URZ ;  /* 0x000000fffffff290 */ /* 0x000fe4000fffe0ff */
[----:B------:R-:W-:Y:S05]  /*6830*/  @!P0 BRA `(.L_x_106) ;  /* 0x0000000000408947 */ /* 0x000fea0003800000 */
[----:B------:R-:W2:Y:S01]  /*6840*/  LDCU.64 UR8, c[0x4][0x70] ;  /* 0x01000e00ff0877ac */ /* 0x000ea20008000a00 */
[----:B------:R-:W-:Y:S01]  /*6850*/  MOV R3, 0x0 ;  /* 0x0000000000037802 */ /* 0x000fe20000000f00 */
[----:B------:R-:W-:Y:S02]  /*6860*/  HFMA2 R12, -RZ, RZ, 0, 5.9604644775390625e-08 ;  /* 0x00000001ff0c7431 */ /* 0x000fe400000001ff */
[----:B-1----:R-:W-:Y:S02]  /*6870*/  IMAD.MOV.U32 R8, RZ, RZ, 0x192 ;  /* 0x00000192ff087424 */ /* 0x002fe400078e00ff */
[----:B------:R-:W-:Y:S01]  /*6880*/  IMAD.MOV.U32 R13, RZ, RZ, RZ ;  /* 0x000000ffff0d7224 */ /* 0x000fe200078e00ff */
[----:B------:R-:W1:Y:S01]  /*6890*/  LDCU.64 UR6, c[0x4][0x78] ;  /* 0x01000f00ff0677ac */ /* 0x000e620008000a00 */
[----:B------:R-:W3:Y:S01]  /*68a0*/  LDC.64 R2, c[0x4][R3] ;  /* 0x0100000003027b82 */ /* 0x000ee20000000a00 */
[----:B------:R-:W5:Y:S01]  /*68b0*/  LDCU.64 UR4, c[0x4][0x10] ;  /* 0x01000200ff0477ac */ /* 0x000f620008000a00 */
[----:B--2---:R-:W-:Y:S01]  /*68c0*/  MOV R5, UR9 ;  /* 0x0000000900057c02 */ /* 0x004fe20008000f00 */
[----:B------:R-:W-:Y:S01]  /*68d0*/  IMAD.U32 R4, RZ, RZ, UR8 ;  /* 0x00000008ff047e24 */ /* 0x000fe2000f8e00ff */
[----:B-1----:R-:W-:Y:S01]  /*68e0*/  MOV R7, UR7 ;  /* 0x0000000700077c02 */ /* 0x002fe20008000f00 */
[----:B------:R-:W-:Y:S01]  /*68f0*/  IMAD.U32 R6, RZ, RZ, UR6 ;  /* 0x00000006ff067e24 */ /* 0x000fe2000f8e00ff */
[----:B-----5:R-:W-:Y:S01]  /*6900*/  MOV R11, UR5 ;  /* 0x00000005000b7c02 */ /* 0x020fe20008000f00 */
[----:B------:R-:W-:Y:S02]  /*6910*/  IMAD.U32 R10, RZ, RZ, UR4 ;  /* 0x00000004ff0a7e24 */ /* 0x000fe4000f8e00ff */
[----:B------:R-:W-:Y:S07]  /*6920*/  LEPC R20, `(.L_x_106) ;  /* 0x000000001014794e */ /* 0x000fee0000000000 */
[----:B---34-:R-:W-:Y:S05]  /*6930*/  CALL.ABS.NOINC R2 ;  /* 0x0000000002007343 */ /* 0x018fea0003c00000 */
.L_x_106:
[----:B------:R-:W-:Y:S05]  /*6940*/  WARPSYNC.ALL ;  /* 0x0000000000007948 */ /* 0x000fea0003800000 */
[----:B------:R-:W-:Y:S01]  /*6950*/  R2UR UR4, R48 ;  /* 0x00000000300472ca */ /* 0x000fe200000e0000 */
[--C-:B----4-:R-:W-:Y:S01]  /*6960*/  HADD2.F32 R3, -RZ, R56.reuse.H0_H0 ;  /* 0x20000038ff037230 */ /* 0x110fe20000004100 */
[----:B------:R-:W-:Y:S01]  /*6970*/  ISETP.NE.AND P6, PT, R105, RZ, PT ;  /* 0x000000ff6900720c */ /* 0x000fe20003fc5270 */
[--C-:B------:R-:W-:Y:S01]  /*6980*/  HADD2.F32 R51, -RZ, R57.reuse.H1_H1 ;  /* 0x30000039ff337230 */ /* 0x100fe20000004100 */
[----:B------:R-:W-:Y:S01]  /*6990*/  MOV R50, UR51 ;  /* 0x0000003300327c02 */ /* 0x000fe20008000f00 */
[----:B------:R-:W-:Y:S01]  /*69a0*/  BSSY.RECONVERGENT B0, `(.L_x_107) ;  /* 0x000008c000007945 */ /* 0x000fe20003800200 */
[----:B------:R-:W-:Y:S02]  /*69b0*/  MOV R74, UR37 ;  /* 0x00000025004a7c02 */ /* 0x000fe40008000f00 */
[----:B------:R-:W-:Y:S05]  /*69c0*/  ISETP.NE.AND P0, PT, R101, RZ, PT ;  /* 0x000000ff6500720c */ /* 0x000fea0003f05270 */
[----:B-1----:R-:W1:Y:S02]  /*69d0*/  LDTM.16dp256bit.x8 R4, tmem[UR4+0x40] ;  /* 0x00004004000479ee */ /* 0x002e6400081a0000 */
[----:B------:R-:W-:Y:S04]  /*69e0*/  @P6 LEA R50, R50, UR48, 0x3 ;  /* 0x0000003032326c11 */ /* 0x000fe8000f8e18ff */
[----:B------:R-:W-:Y:S04]  /*69f0*/  @P6 IADD3 R50, PT, PT, R50, 0x60, RZ ;  /* 0x0000006032326810 */ /* 0x000fe80007ffe0ff */
[----:B------:R-:W-:Y:S01]  /*6a00*/  @P6 PRMT R74, R74, 0x654, R50 ;  /* 0x000006544a4a6816 */ /* 0x000fe20000000032 */
[----:B------:R-:W-:Y:S02]  /*6a10*/  HADD2.F32 R50, -RZ, R57.H0_H0 ;  /* 0x20000039ff327230 */ /* 0x000fe40000004100 */
[C---:B-1----:R-:W-:Y:S01]  /*6a20*/  FMUL R0, R47.reuse, R4 ;  /* 0x000000042f007220 */ /* 0x042fe20000400000 */
[----:B------:R-:W-:Y:S02]  /*6a30*/  HADD2.F32 R4, -RZ, R56.H1_H1 ;  /* 0x30000038ff047230 */ /* 0x000fe40000004100 */
[C---:B------:R-:W-:Y:S01]  /*6a40*/  FMUL R2, R47.reuse, R5 ;  /* 0x000000052f027220 */ /* 0x040fe20000400000 */
[----:B------:R-:W-:Y:S01]  /*6a50*/  FMUL R7, R47, R7 ;  /* 0x000000072f077220 */ /* 0x000fe20000400000 */
[----:B------:R-:W-:Y:S01]  /*6a60*/  FFMA R0, R49, R3, R0 ;  /* 0x0000000331007223 */ /* 0x000fe20000000000 */
[----:B------:R-:W-:Y:S01]  /*6a70*/  FMUL R3, R47, R6 ;  /* 0x000000062f037220 */ /* 0x000fe20000400000 */
[----:B------:R-:W-:Y:S01]  /*6a80*/  FFMA R2, R49, R4, R2 ;  /* 0x0000000431027223 */ /* 0x000fe20000000002 */
[C---:B------:R-:W-:Y:S01]  /*6a90*/  FMUL R4, R47.reuse, R8 ;  /* 0x000000082f047220 */ /* 0x040fe20000400000 */
[----:B------:R-:W-:Y:S01]  /*6aa0*/  FMUL R8, R47, R12 ;  /* 0x0000000c2f087220 */ /* 0x000fe20000400000 */
[----:B------:R-:W-:Y:S01]  /*6ab0*/  FFMA R3, R49, R50, R3 ;  /* 0x0000003231037223 */ /* 0x000fe20000000003 */
[C---:B------:R-:W-:Y:S01]  /*6ac0*/  FMUL R12, R47.reuse, R16 ;  /* 0x000000102f0c7220 */ /* 0x040fe20000400000 */
[C---:B------:R-:W-:Y:S01]  /*6ad0*/  FMUL R16, R47.reuse, R20 ;  /* 0x000000142f107220 */ /* 0x040fe20000400000 */
[C---:B------:R-:W-:Y:S01]  /*6ae0*/  FMUL R20, R47.reuse, R24 ;  /* 0x000000182f147220 */ /* 0x040fe20000400000 */
[C---:B------:R-:W-:Y:S01]  /*6af0*/  FMUL R24, R47.reuse, R28 ;  /* 0x0000001c2f187220 */ /* 0x040fe20000400000 */
[C---:B------:R-:W-:Y:S01]  /*6b00*/  FMUL R28, R47.reuse, R32 ;  /* 0x000000202f1c7220 */ /* 0x040fe20000400000 */
[--C-:B------:R-:W-:Y:S01]  /*6b10*/  HADD2.F32 R32, -RZ, R58.reuse.H0_H0 ;  /* 0x2000003aff207230 */ /* 0x100fe20000004100 */
[----:B------:R-:W-:Y:S01]  /*6b20*/  F2FP.F16.F32.PACK_AB R52, R2, R0 ;  /* 0x000000000234723e */ /* 0x000fe200000000ff */
[----:B------:R-:W-:Y:S02]  /*6b30*/  HADD2.F32 R0, -RZ, R58.H1_H1 ;  /* 0x3000003aff007230 */ /* 0x000fe40000004100 */
[----:B------:R-:W-:Y:S01]  /*6b40*/  FMUL R5, R47, R9 ;  /* 0x000000092f057220 */ /* 0x000fe20000400000 */
[--C-:B------:R-:W-:Y:S02]  /*6b50*/  HADD2.F32 R2, -RZ, R59.reuse.H0_H0 ;  /* 0x2000003bff027230 */ /* 0x100fe40000004100 */
[C---:B------:R-:W-:Y:S01]  /*6b60*/  FFMA R7, R49.reuse, R51, R7 ;  /* 0x0000003331077223 */ /* 0x040fe20000000007 */
[C---:B------:R-:W-:Y:S01]  /*6b70*/  FFMA R4, R49.reuse, R32, R4 ;  /* 0x0000002031047223 */ /* 0x040fe20000000004 */
[----:B------:R-:W-:Y:S02]  /*6b80*/  HADD2.F32 R32, -RZ, R59.H1_H1 ;  /* 0x3000003bff207230 */ /* 0x000fe40000004100 */
[----:B------:R-:W-:Y:S01]  /*6b90*/  FFMA R5, R49, R0, R5 ;  /* 0x0000000031057223 */ /* 0x000fe20000000005 */
[--C-:B------:R-:W-:Y:S01]  /*6ba0*/  HADD2.F32 R0, -RZ, R60.reuse.H0_H0 ;  /* 0x2000003cff007230 */ /* 0x100fe20000004100 */
[----:B------:R-:W-:Y:S01]  /*6bb0*/  F2FP.F16.F32.PACK_AB R53, R7, R3 ;  /* 0x000000030735723e */ /* 0x000fe200000000ff */
[----:B------:R-:W-:Y:S01]  /*6bc0*/  FMUL R6, R47, R10 ;  /* 0x0000000a2f067220 */ /* 0x000fe20000400000 */
[----:B------:R-:W-:Y:S01]  /*6bd0*/  HADD2.F32 R3, -RZ, R61.H0_H0 ;  /* 0x2000003dff037230 */ /* 0x000fe20000004100 */
[----:B------:R-:W-:Y:S01]  /*6be0*/  F2FP.F16.F32.PACK_AB R54, R5, R4 ;  /* 0x000000040536723e */ /* 0x000fe200000000ff */
[----:B------:R-:W-:Y:S01]  /*6bf0*/  FMUL R11, R47, R11 ;  /* 0x0000000b2f0b7220 */ /* 0x000fe20000400000 */
[----:B------:R-:W-:Y:S01]  /*6c00*/  FFMA R6, R49, R2, R6 ;  /* 0x0000000231067223 */ /* 0x000fe20000000006 */
[----:B------:R-:W-:Y:S02]  /*6c10*/  HADD2.F32 R2, -RZ, R60.H1_H1 ;  /* 0x3000003cff027230 */ /* 0x000fe40000004100 */
[----:B------:R-:W-:Y:S01]  /*6c20*/  FMUL R9, R47, R13 ;  /* 0x0000000d2f097220 */ /* 0x000fe20000400000 */
[C---:B------:R-:W-:Y:S01]  /*6c30*/  FFMA R11, R49.reuse, R32, R11 ;  /* 0x00000020310b7223 */ /* 0x040fe2000000000b */
[----:B------:R-:W-:Y:S02]  /*6c40*/  HADD2.F32 R4, -RZ, R77.H0_H0 ;  /* 0x2000004dff047230 */ /* 0x000fe40000004100 */
[C---:B------:R-:W-:Y:S01]  /*6c50*/  FFMA R8, R49.reuse, R0, R8 ;  /* 0x0000000031087223 */ /* 0x040fe20000000008 */
[----:B------:R-:W-:Y:S01]  /*6c60*/  FFMA R9, R49, R2, R9 ;  /* 0x0000000231097223 */ /* 0x000fe20000000009 */
[----:B------:R-:W-:Y:S01]  /*6c70*/  HADD2.F32 R0, -RZ, R61.H1_H1 ;  /* 0x3000003dff007230 */ /* 0x000fe20000004100 */
[----:B------:R-:W-:Y:S01]  /*6c80*/  F2FP.F16.F32.PACK_AB R55, R11, R6 ;  /* 0x000000060b37723e */ /* 0x000fe200000000ff */
[C---:B------:R-:W-:Y:S01]  /*6c90*/  FMUL R10, R47.reuse, R14 ;  /* 0x0000000e2f0a7220 */ /* 0x040fe20000400000 */
[----:B------:R-:W-:Y:S01]  /*6ca0*/  FMUL R15, R47, R15 ;  /* 0x0000000f2f0f7220 */ /* 0x000fe20000400000 */
[--C-:B------:R-:W-:Y:S01]  /*6cb0*/  HADD2.F32 R2, -RZ, R62.reuse.H0_H0 ;  /* 0x2000003eff027230 */ /* 0x100fe20000004100 */
[----:B------:R-:W-:Y:S01]  /*6cc0*/  F2FP.F16.F32.PACK_AB R8, R9, R8 ;  /* 0x000000080908723e */ /* 0x000fe200000000ff */
[----:B------:R1:W-:Y:S01]  /*6cd0*/  STSM.16.M88.4 [R107+0x2400], R52 ;  /* 0x002400346b007844 */ /* 0x0003e20000000200 */
[C---:B------:R-:W-:Y:S01]  /*6ce0*/  FFMA R10, R49.reuse, R3, R10 ;  /* 0x00000003310a7223 */ /* 0x040fe2000000000a */
[C---:B------:R-:W-:Y:S01]  /*6cf0*/  FFMA R15, R49.reuse, R0, R15 ;  /* 0x00000000310f7223 */ /* 0x040fe2000000000f */
[----:B------:R-:W-:Y:S02]  /*6d00*/  HADD2.F32 R3, -RZ, R62.H1_H1 ;  /* 0x3000003eff037230 */ /* 0x000fe40000004100 */
[----:B------:R-:W-:Y:S01]  /*6d10*/  FFMA R12, R49, R2, R12 ;  /* 0x00000002310c7223 */ /* 0x000fe2000000000c */
[----:B------:R-:W-:Y:S01]  /*6d20*/  FMUL R13, R47, R17 ;  /* 0x000000112f0d7220 */ /* 0x000fe20000400000 */
[--C-:B------:R-:W-:Y:S01]  /*6d30*/  HADD2.F32 R0, -RZ, R63.reuse.H0_H0 ;  /* 0x2000003fff007230 */ /* 0x100fe20000004100 */
[----:B------:R-:W-:Y:S01]  /*6d40*/  F2FP.F16.F32.PACK_AB R9, R15, R10 ;  /* 0x0000000a0f09723e */ /* 0x000fe200000000ff */
[----:B------:R-:W-:Y:S01]  /*6d50*/  FMUL R14, R47, R18 ;  /* 0x000000122f0e7220 */ /* 0x000fe20000400000 */
[----:B------:R-:W-:Y:S01]  /*6d60*/  FFMA R13, R49, R3, R13 ;  /* 0x00000003310d7223 */ /* 0x000fe2000000000d */
[----:B------:R-:W-:Y:S02]  /*6d70*/  HADD2.F32 R2, -RZ, R63.H1_H1 ;  /* 0x3000003fff027230 */ /* 0x000fe40000004100 */
[----:B------:R-:W-:Y:S01]  /*6d80*/  FMUL R19, R47, R19 ;  /* 0x000000132f137220 */ /* 0x000fe20000400000 */
[----:B------:R-:W-:Y:S01]  /*6d90*/  FFMA R14, R49, R0, R14 ;  /* 0x00000000310e7223 */ /* 0x000fe2000000000e */
[--C-:B------:R-:W-:Y:S01]  /*6da0*/  HADD2.F32 R0, -RZ, R68.reuse.H0_H0 ;  /* 0x20000044ff007230 */ /* 0x100fe20000004100 */
[----:B------:R-:W-:Y:S01]  /*6db0*/  F2FP.F16.F32.PACK_AB R10, R13, R12 ;  /* 0x0000000c0d0a723e */ /* 0x000fe200000000ff */
[----:B------:R-:W-:Y:S01]  /*6dc0*/  FFMA R19, R49, R2, R19 ;  /* 0x0000000231137223 */ /* 0x000fe20000000013 */
[----:B------:R-:W-:Y:S02]  /*6dd0*/  HADD2.F32 R2, -RZ, R68.H1_H1 ;  /* 0x30000044ff027230 */ /* 0x000fe40000004100 */
[----:B------:R-:W-:Y:S01]  /*6de0*/  FMUL R17, R47, R21 ;  /* 0x000000152f117220 */ /* 0x000fe20000400000 */
[----:B------:R-:W-:Y:S01]  /*6df0*/  FFMA R16, R49, R0, R16 ;  /* 0x0000000031107223 */ /* 0x000fe20000000010 */
[--C-:B------:R-:W-:Y:S01]  /*6e00*/  HADD2.F32 R3, -RZ, R69.reuse.H0_H0 ;  /* 0x20000045ff037230 */ /* 0x100fe20000004100 */
[----:B------:R-:W-:Y:S01]  /*6e10*/  F2FP.F16.F32.PACK_AB R11, R19, R14 ;  /* 0x0000000e130b723e */ /* 0x000fe200000000ff */
[----:B------:R-:W-:Y:S01]  /*6e20*/  FFMA R17, R49, R2, R17 ;  /* 0x0000000231117223 */ /* 0x000fe20000000011 */
[C---:B------:R-:W-:Y:S01]  /*6e30*/  FMUL R18, R47.reuse, R22 ;  /* 0x000000162f127220 */ /* 0x040fe20000400000 */
[----:B------:R-:W-:Y:S02]  /*6e40*/  HADD2.F32 R0, -RZ, R69.H1_H1 ;  /* 0x30000045ff007230 */ /* 0x000fe40000004100 */
[----:B------:R-:W-:Y:S01]  /*6e50*/  FMUL R23, R47, R23 ;  /* 0x000000172f177220 */ /* 0x000fe20000400000 */
[----:B------:R1:W-:Y:S01]  /*6e60*/  STSM.16.M88.4 [R106+0x2400], R8 ;  /* 0x002400086a007844 */ /* 0x0003e20000000200 */
[----:B------:R-:W-:Y:S01]  /*6e70*/  F2FP.F16.F32.PACK_AB R16, R17, R16 ;  /* 0x000000101110723e */ /* 0x000fe200000000ff */
[C---:B------:R-:W-:Y:S01]  /*6e80*/  FFMA R18, R49.reuse, R3, R18 ;  /* 0x0000000331127223 */ /* 0x040fe20000000012 */
[----:B------:R-:W-:Y:S01]  /*6e90*/  FFMA R23, R49, R0, R23 ;  /* 0x0000000031177223 */ /* 0x000fe20000000017 */
[--C-:B------:R-:W-:Y:S02]  /*6ea0*/  HADD2.F32 R2, -RZ, R70.reuse.H0_H0 ;  /* 0x20000046ff027230 */ /* 0x100fe40000004100 */
[C---:B------:R-:W-:Y:S01]  /*6eb0*/  FMUL R21, R47.reuse, R25 ;  /* 0x000000192f157220 */ /* 0x040fe20000400000 */
[----:B------:R-:W-:Y:S02]  /*6ec0*/  HADD2.F32 R0, -RZ, R70.H1_H1 ;  /* 0x30000046ff007230 */ /* 0x000fe40000004100 */
[----:B------:R-:W-:Y:S01]  /*6ed0*/  FMUL R22, R47, R26 ;  /* 0x0000001a2f167220 */ /* 0x000fe20000400000 */
[--C-:B------:R-:W-:Y:S02]  /*6ee0*/  HADD2.F32 R3, -RZ, R71.reuse.H0_H0 ;  /* 0x20000047ff037230 */ /* 0x100fe40000004100 */
[----:B------:R-:W-:Y:S01]  /*6ef0*/  FFMA R20, R49, R2, R20 ;  /* 0x0000000231147223 */ /* 0x000fe20000000014 */
[----:B------:R-:W-:Y:S01]  /*6f00*/  FMUL R27, R47, R27 ;  /* 0x0000001b2f1b7220 */ /* 0x000fe20000400000 */
[C---:B------:R-:W-:Y:S01]  /*6f10*/  FFMA R21, R49.reuse, R0, R21 ;  /* 0x0000000031157223 */ /* 0x040fe20000000015 */
[----:B------:R-:W-:Y:S02]  /*6f20*/  HADD2.F32 R0, -RZ, R71.H1_H1 ;  /* 0x30000047ff007230 */ /* 0x000fe40000004100 */
[----:B------:R-:W-:Y:S01]  /*6f30*/  FFMA R22, R49, R3, R22 ;  /* 0x0000000331167223 */ /* 0x000fe20000000016 */
[--C-:B------:R-:W-:Y:S02]  /*6f40*/  HADD2.F32 R2, -RZ, R76.reuse.H0_H0 ;  /* 0x2000004cff027230 */ /* 0x100fe40000004100 */
[C---:B------:R-:W-:Y:S01]  /*6f50*/  FMUL R25, R47.reuse, R29 ;  /* 0x0000001d2f197220 */ /* 0x040fe20000400000 */
[----:B------:R-:W-:Y:S02]  /*6f60*/  HADD2.F32 R3, -RZ, R76.H1_H1 ;  /* 0x3000004cff037230 */ /* 0x000fe40000004100 */
[----:B------:R-:W-:Y:S01]  /*6f70*/  FMUL R26, R47, R30 ;  /* 0x0000001e2f1a7220 */ /* 0x000fe20000400000 */
[C---:B------:R-:W-:Y:S01]  /*6f80*/  FFMA R27, R49.reuse, R0, R27 ;  /* 0x00000000311b7223 */ /* 0x040fe2000000001b */
[C---:B------:R-:W-:Y:S01]  /*6f90*/  FFMA R24, R49.reuse, R2, R24 ;  /* 0x0000000231187223 */ /* 0x040fe20000000018 */
[----:B------:R-:W-:Y:S02]  /*6fa0*/  HADD2.F32 R0, -RZ, R77.H1_H1 ;  /* 0x3000004dff007230 */ /* 0x000fe40000004100 */
[----:B------:R-:W-:Y:S01]  /*6fb0*/  FFMA R25, R49, R3, R25 ;  /* 0x0000000331197223 */ /* 0x000fe20000000019 */
[----:B------:R-:W-:Y:S01]  /*6fc0*/  FMUL R31, R47, R31 ;  /* 0x0000001f2f1f7220 */ /* 0x000fe20000400000 */
[--C-:B------:R-:W-:Y:S02]  /*6fd0*/  HADD2.F32 R2, -RZ, R78.reuse.H0_H0 ;  /* 0x2000004eff027230 */ /* 0x100fe40000004100 */
[----:B------:R-:W-:Y:S01]  /*6fe0*/  FFMA R26, R49, R4, R26 ;  /* 0x00000004311a7223 */ /* 0x000fe2000000001a */
[----:B------:R-:W-:Y:S02]  /*6ff0*/  HADD2.F32 R3, -RZ, R78.H1_H1 ;  /* 0x3000004eff037230 */ /* 0x000fe40000004100 */
[C---:B------:R-:W-:Y:S01]  /*7000*/  FMUL R29, R47.reuse, R33 ;  /* 0x000000212f1d7220 */ /* 0x040fe20000400000 */
[--C-:B------:R-:W-:Y:S02]  /*7010*/  HADD2.F32 R4, -RZ, R79.reuse.H0_H0 ;  /* 0x2000004fff047230 */ /* 0x100fe40000004100 */
[----:B------:R-:W-:Y:S01]  /*7020*/  FMUL R30, R47, R34 ;  /* 0x000000222f1e7220 */ /* 0x000fe20000400000 */
[----:B------:R-:W-:Y:S02]  /*7030*/  HADD2.F32 R5, -RZ, R79.H1_H1 ;  /* 0x3000004fff057230 */ /* 0x000fe40000004100 */
[----:B------:R-:W-:Y:S01]  /*7040*/  FFMA R31, R49, R0, R31 ;  /* 0x00000000311f7223 */ /* 0x000fe2000000001f */
[----:B------:R-:W-:Y:S01]  /*7050*/  FMUL R35, R47, R35 ;  /* 0x000000232f237220 */ /* 0x000fe20000400000 */
[C---:B------:R-:W-:Y:S01]  /*7060*/  FFMA R28, R49.reuse, R2, R28 ;  /* 0x00000002311c7223 */ /* 0x040fe2000000001c */
[C---:B------:R-:W-:Y:S01]  /*7070*/  FFMA R29, R49.reuse, R3, R29 ;  /* 0x00000003311d7223 */ /* 0x040fe2000000001d */
[----:B------:R-:W-:Y:S01]  /*7080*/  FFMA R30, R49, R4, R30 ;  /* 0x00000004311e7223 */ /* 0x000fe2000000001e */
[----:B------:R-:W-:Y:S01]  /*7090*/  F2FP.F16.F32.PACK_AB R17, R23, R18 ;  /* 0x000000121711723e */ /* 0x000fe200000000ff */
[----:B------:R-:W-:Y:S01]  /*70a0*/  FFMA R35, R49, R5, R35 ;  /* 0x0000000531237223 */ /* 0x000fe20000000023 */
[----:B------:R-:W-:Y:S02]  /*70b0*/  F2FP.F16.F32.PACK_AB R18, R21, R20 ;  /* 0x000000141512723e */ /* 0x000fe400000000ff */
[----:B------:R-:W-:Y:S02]  /*70c0*/  F2FP.F16.F32.PACK_AB R19, R27, R22 ;  /* 0x000000161b13723e */ /* 0x000fe400000000ff */
[----:B------:R-:W-:Y:S02]  /*70d0*/  F2FP.F16.F32.PACK_AB R24, R25, R24 ;  /* 0x000000181918723e */ /* 0x000fe400000000ff */
[----:B------:R-:W-:Y:S01]  /*70e0*/  F2FP.F16.F32.PACK_AB R25, R31, R26 ;  /* 0x0000001a1f19723e */ /* 0x000fe200000000ff */
[----:B------:R1:W-:Y:S01]  /*70f0*/  STSM.16.M88.4 [R108+0x2000], R16 ;  /* 0x002000106c007844 */ /* 0x0003e20000000200 */
[----:B------:R-:W-:Y:S02]  /*7100*/  F2FP.F16.F32.PACK_AB R26, R29, R28 ;  /* 0x0000001c1d1a723e */ /* 0x000fe400000000ff */
[----:B------:R-:W-:Y:S02]  /*7110*/  F2FP.F16.F32.PACK_AB R27, R35, R30 ;  /* 0x0000001e231b723e */ /* 0x000fe400000000ff */
[----:B------:R-:W-:Y:S02]  /*7120*/  LEA R0, R65, UR48, 0x3 ;  /* 0x0000003041007c11 */ /* 0x000fe4000f8e18ff */
[----:B------:R-:W-:Y:S01]  /*7130*/  @P6 SHF.L.U32 R2, R98, 0x1f, RZ ;  /* 0x0000001f62026819 */ /* 0x000fe200000006ff */
[----:B------:R1:W-:Y:S01]  /*7140*/  STSM.16.M88.4 [R109+0x2000], R24 ;  /* 0x002000186d007844 */ /* 0x0003e20000000200 */
        /* <DEDUP_REMOVED lines=8> */
[----:B------:R-:W-:Y:S02]  /*71d0*/  UIADD3 UR8, UP0, UPT, UR52, 0x680, URZ ;  /* 0x0000068034087890 */ /* 0x000fe4000ff1e0ff */
[----:B------:R-:W-:Y:S02]  /*71e0*/  UIADD3 UR5, UPT, UPT, UR41, 0x40, URZ ;  /* 0x0000004029057890 */ /* 0x000fe4000fffe0ff */
[----:B------:R-:W-:Y:S02]  /*71f0*/  UIADD3 UR4, UPT, UPT, UR48, 0x2400, URZ ;  /* 0x0000240030047890 */ /* 0x000fe4000fffe0ff */
[----:B------:R-:W-:Y:S01]  /*7200*/  UIADD3.X UR9, UPT, UPT, URZ, UR53, URZ, UP0, !UPT ;  /* 0x00000035ff097290 */ /* 0x000fe200087fe4ff */
[----:B------:R-:W-:Y:S01]  /*7210*/  UMOV UR6, UR42 ;  /* 0x0000002a00067c82 */ /* 0x000fe20008000000 */
[----:B------:R-:W-:Y:S07]  /*7220*/  UMOV UR7, UR36 ;  /* 0x0000002400077c82 */ /* 0x000fee0008000000 */
[----:B------:R2:W-:Y:S01]  /*7230*/  UTMASTG.3D [UR4], [UR8] ;  /* 0x00000004080073b5 */ /* 0x0005e20008010000 */
[----:B------:R0:W-:Y:S01]  /*7240*/  UTMACMDFLUSH ;  /* 0x00000000000079b7 */ /* 0x0001e20000000000 */
[----:B--2---:R-:W-:Y:S04]  /*7250*/  DEPBAR.LE SB0, 0x1 ;  /* 0x000080400000791a */ /* 0x004fe80000000000 */
.L_x_108:
[----:B------:R-:W-:Y:S05]  /*7260*/  BSYNC.RECONVERGENT B0 ;  /* 0x0000000000007941 */ /* 0x000fea0003800200 */
.L_x_107:
[----:B------:R-:W-:Y:S01]  /*7270*/  BAR.SYNC.DEFER_BLOCKING 0x1, 0x80 ;  /* 0x0042000000007b1d */ /* 0x000fe20000010000 */
[----:B------:R-:W-:Y:S04]  /*7280*/  UIADD3 UR40, UPT, UPT, UR51, 0x1, URZ ;  /* 0x0000000133287890 */ /* 0x000fe8000fffe0ff */
[----:B------:R-:W-:Y:S04]  /*7290*/  UISETP.NE.AND UP0, UPT, UR40, 0x4, UPT ;  /* 0x000000042800788c */ /* 0x000fe8000bf05270 */
[----:B------:R-:W-:Y:S01]  /*72a0*/  USEL UR40, UR40, URZ, UP0 ;  /* 0x000000ff28287287 */ /* 0x000fe20008000000 */
[----:B------:R2:W-:Y:S01]  /*72b0*/  @P6 SYNCS.ARRIVE.TRANS64.RED.A1T0 RZ, [R74+URZ], RZ ;  /* 0x000000ff4aff69a7 */ /* 0x0005e200081004ff */
[----:B------:R-:W-:Y:S01]  /*72c0*/  BSSY B1, `(.L_x_109) ;  /* 0x0000018000017945 */ /* 0x000fe20003800000 */
[----:B------:R-:W3:Y:S02]  /*72d0*/  @P6 SYNCS.PHASECHK.TRANS64.TRYWAIT P0, [R0+URZ+0x40], R2 ;  /* 0x00004002000065a7 */ /* 0x000ee400080011ff */
[----:B---3--:R-:W-:Y:S01]  /*72e0*/  @P6 SEL R67, RZ, 0x1, !P0 ;  /* 0x00000001ff436807 */ /* 0x008fe20004000000 */
[----:B--2---:R-:W-:Y:S06]  /*72f0*/  @!P6 BRA `(.L_x_110) ;  /* 0x000000000050e947 */ /* 0x004fec0003800000 */
        /* <DEDUP_REMOVED lines=8> */
[----:B------:R-:W-:Y:S04]  /*7380*/  SHF.L.U32 R5, R98, 0x1f, RZ ;  /* 0x0000001f62057819 */ /* 0x000fe800000006ff */
[----:B------:R-:W2:Y:S02]  /*7390*/  SYNCS.PHASECHK.TRANS64.TRYWAIT P0, [R0+URZ+0x40], R5 ;  /* 0x00004005000075a7 */ /* 0x000ea400080011ff */
[----:B--2---:R-:W-:Y:S05]  /*73a0*/  @!P0 BRA `(.L_x_113) ;  /* 0x0000002400708947 */ /* 0x004fea0003800000 */
.L_x_112:
[----:B------:R-:W-:Y:S05]  /*73b0*/  BSYNC B0 ;  /* 0x0000000000007941 */ /* 0x000fea0003800000 */
.L_x_111:
[----:B------:R-:W-:Y:S02]  /*73c0*/  ISETP.NE.AND P0, PT, R72, RZ, PT ;  /* 0x000000ff4800720c */ /* 0x000fe40003f05270 */
[----:B------:R-:W-:Y:S11]  /*73d0*/  IADD3 R65, PT, PT, R65, 0x1, RZ ;  /* 0x0000000141417810 */ /* 0x000ff60007ffe0ff */
[----:B--2---:R-:W-:Y:S01]  /*73e0*/  @P0 IMAD.IADD R0, R99, 0x1, R2 ;  /* 0x0000000163000824 */ /* 0x004fe200078e0202 */
[----:B------:R-:W-:Y:S05]  /*73f0*/  @P0 WARPSYNC.ALL ;  /* 0x0000000000000948 */ /* 0x000fea0003800000 */
[----:B------:R2:W3:Y:S04]  /*7400*/  @P0 LDSM.16.M88.4 R56, [R4+UR48+0x400] ;  /* 0x000400300438083b */ /* 0x0004e80008000200 */
[----:B------:R2:W4:Y:S04]  /*7410*/  @P0 LDSM.16.M88.4 R60, [R3+0x400] ;  /* 0x00040000033c083b */ /* 0x0005280000000200 */
[----:B------:R2:W1:Y:S04]  /*7420*/  @P0 LDSM.16.M88.4 R68, [R2+0x400] ;  /* 0x000400000244083b */ /* 0x0004680000000200 */
[----:B------:R2:W1:Y:S02]  /*7430*/  @P0 LDSM.16.M88.4 R76, [R0+0x400] ;  /* 0x00040000004c083b */ /* 0x0004640000000200 */
.L_x_110:
[----:B------:R-:W-:Y:S05]  /*7440*/  BSYNC B1 ;  /* 0x0000000000017941 */ /* 0x000fea0003800000 */
.L_x_109:
[----:B--2---:R-:W-:Y:S05]  /*7450*/  VIADD R0, R48, 0x80 ;  /* 0x0000008030007836 */ /* 0x004fea0000000000 */
        /* <DEDUP_REMOVED lines=20> */
.L_x_114:
[----:B------:R-:W-:Y:S05]  /*75a0*/  WARPSYNC.ALL ;  /* 0x0000000000007948 */ /* 0x000fea0003800000 */
[----:B------:R-:W-:Y:S01]  /*75b0*/  R2UR UR4, R48 ;  /* 0x00000000300472ca */ /* 0x000fe200000e0000 */
[--C-:B---3--:R-:W-:Y:S01]  /*75c0*/  HADD2.F32 R3, -RZ, R56.reuse.H0_H0 ;  /* 0x20000038ff037230 */ /* 0x108fe20000004100 */
        /* <DEDUP_REMOVED lines=35> */
[--C-:B----4-:R-:W-:Y:S01]  /*7800*/  HADD2.F32 R0, -RZ, R60.reuse.H0_H0 ;  /* 0x2000003cff007230 */ /* 0x110fe20000004100 */
        /* <DEDUP_REMOVED lines=107> */
.L_x_116:
[----:B------:R-:W-:Y:S05]  /*7ec0*/  BSYNC.RECONVERGENT B0 ;  /* 0x0000000000007941 */ /* 0x000fea0003800200 */
.L_x_115:
        /* <DEDUP_REMOVED lines=20> */
.L_x_120:
[----:B------:R-:W-:Y:S05]  /*8010*/  BSYNC B0 ;  /* 0x0000000000007941 */ /* 0x000fea0003800000 */
.L_x_119:
[----:B------:R-:W-:Y:S11]  /*8020*/  ISETP.NE.AND P0, PT, R72, RZ, PT ;  /* 0x000000ff4800720c */ /* 0x000ff60003f05270 */
[----:B------:R-:W-:Y:S02]  /*8030*/  @!UPT UIADD3 URZ, UPT, UPT, URZ, URZ, URZ ;  /* 0x000000fffffff290 */ /* 0x000fe4000fffe0ff */
[----:B--2---:R-:W-:Y:S01]  /*8040*/  @P0 IADD3 R0, PT, PT, R99, R73, RZ ;  /* 0x0000004963000210 */ /* 0x004fe20007ffe0ff */
[----:B------:R-:W-:Y:S05]  /*8050*/  @P0 WARPSYNC.ALL ;  /* 0x0000000000000948 */ /* 0x000fea0003800000 */
[----:B------:R2:W3:Y:S04]  /*8060*/  @P0 LDSM.16.M88.4 R56, [R65+UR48+0x400] ;  /* 0x000400304138083b */ /* 0x0004e80008000200 */
[----:B------:R2:W4:Y:S04]  /*8070*/  @P0 LDSM.16.M88.4 R60, [R3+0x400] ;  /* 0x00040000033c083b */ /* 0x0005280000000200 */
[----:B------:R2:W1:Y:S04]  /*8080*/  @P0 LDSM.16.M88.4 R68, [R73+0x400] ;  /* 0x000400004944083b */ /* 0x0004680000000200 */
[----:B------:R2:W1:Y:S02]  /*8090*/  @P0 LDSM.16.M88.4 R76, [R0+0x400] ;  /* 0x00040000004c083b */ /* 0x0004640000000200 */
.L_x_118:
[----:B------:R-:W-:Y:S05]  /*80a0*/  BSYNC B1 ;  /* 0x0000000000017941 */ /* 0x000fea0003800000 */
.L_x_117:
        /* <DEDUP_REMOVED lines=21> */
.L_x_122:
[----:B------:R-:W-:Y:S01]  /*8200*/  ISETP.NE.AND P0, PT, R101, RZ, PT ;  /* 0x000000ff6500720c */ /* 0x000fe20003f05270 */
[----:B------:R-:W-:Y:S05]  /*8210*/  WARPSYNC.ALL ;  /* 0x0000000000007948 */ /* 0x000fea0003800000 */
[----:B------:R-:W-:Y:S01]  /*8220*/  R2UR UR4, R48 ;  /* 0x00000000300472ca */ /* 0x000fe200000e0000 */
[--C-:B---3--:R-:W-:Y:S01]  /*8230*/  HADD2.F32 R0, -RZ, R56.reuse.H0_H0 ;  /* 0x20000038ff007230 */ /* 0x108fe20000004100 */
[----:B------:R-:W-:Y:S01]  /*8240*/  R2UR UR5, R64 ;  /* 0x00000000400572ca */ /* 0x000fe200000e0000 */
[----:B------:R-:W-:Y:S01]  /*8250*/  HADD2.F32 R2, -RZ, R56.H1_H1 ;  /* 0x30000038ff027230 */ /* 0x000fe20000004100 */
[----:B------:R-:W-:Y:S01]  /*8260*/  BSSY.RECONVERGENT B0, `(.L_x_123) ;  /* 0x0000089000007945 */ /* 0x000fe20003800200 */
[--C-:B------:R-:W-:Y:S02]  /*8270*/  HADD2.F32 R3, -RZ, R57.reuse.H0_H0 ;  /* 0x20000039ff037230 */ /* 0x100fe40000004100 */
[----:B------:R-:W-:Y:S02]  /*8280*/  HADD2.F32 R48, -RZ, R57.H1_H1 ;  /* 0x30000039ff307230 */ /* 0x000fe40000004100 */
[--C-:B------:R-:W-:Y:S02]  /*8290*/  HADD2.F32 R50, -RZ, R58.reuse.H0_H0 ;  /* 0x2000003aff327230 */ /* 0x100fe40000004100 */
[----:B------:R-:W-:Y:S02]  /*82a0*/  HADD2.F32 R51, -RZ, R58.H1_H1 ;  /* 0x3000003aff337230 */ /* 0x000fe40000004100 */
[----:B-1----:R-:W1:Y:S01]  /*82b0*/  LDTM.16dp256bit.x8 R4, tmem[UR4+0xc0] ;  /* 0x0000c004000479ee */ /* 0x002e6200081a0000 */
[----:B------:R-:W-:Y:S01]  /*82c0*/  NOP ;  /* 0x0000000000007918 */ /* 0x000fe20000000000 */
[----:B------:R-:W-:Y:S01]  /*82d0*/  UIADD3 UR5, UPT, UPT, UR5, 0xd0, URZ ;  /* 0x000000d005057890 */ /* 0x000fe2000fffe0ff */
[--C-:B------:R-:W-:Y:S02]  /*82e0*/  HADD2.F32 R52, -RZ, R59.reuse.H0_H0 ;  /* 0x2000003bff347230 */ /* 0x100fe40000004100 */
[----:B------:R-:W-:Y:S01]  /*82f0*/  HADD2.F32 R53, -RZ, R59.H1_H1 ;  /* 0x3000003bff357230 */ /* 0x000fe20000004100 */
[----:B------:R-:W-:Y:S01]  /*8300*/  UPRMT UR5, UR37, 0x654, UR5 ;  /* 0x0000065425057896 */ /* 0x000fe20008000005 */
[--C-:B----4-:R-:W-:Y:S02]  /*8310*/  HADD2.F32 R54, -RZ, R60.reuse.H0_H0 ;  /* 0x2000003cff367230 */ /* 0x110fe40000004100 */
[----:B------:R-:W-:Y:S02]  /*8320*/  HADD2.F32 R55, -RZ, R60.H1_H1 ;  /* 0x3000003cff377230 */ /* 0x000fe40000004100 */
[--C-:B------:R-:W-:Y:S02]  /*8330*/  HADD2.F32 R56, -RZ, R61.reuse.H0_H0 ;  /* 0x2000003dff387230 */ /* 0x100fe40000004100 */
[----:B------:R-:W-:Y:S02]  /*8340*/  HADD2.F32 R57, -RZ, R61.H1_H1 ;  /* 0x3000003dff397230 */ /* 0x000fe40000004100 */
[----:B-1----:R-:W-:Y:S01]  /*8350*/  SYNCS.ARRIVE.TRANS64.RED.A1T0 RZ, [UR5], RZ ;  /* 0x000000ffffff79a7 */ /* 0x002fe20008100405 */
[--C-:B------:R-:W-:Y:S02]  /*8360*/  HADD2.F32 R58, -RZ, R62.reuse.H0_H0 ;  /* 0x2000003eff3a7230 */ /* 0x100fe40000004100 */
[----:B------:R-:W-:Y:S02]  /*8370*/  HADD2.F32 R59, -RZ, R62.H1_H1 ;  /* 0x3000003eff3b7230 */ /* 0x000fe40000004100 */
[--C-:B------:R-:W-:Y:S02]  /*8380*/  HADD2.F32 R60, -RZ, R63.reuse.H0_H0 ;  /* 0x2000003fff3c7230 */ /* 0x100fe40000004100 */
[----:B------:R-:W-:Y:S02]  /*8390*/  HADD2.F32 R61, -RZ, R63.H1_H1 ;  /* 0x3000003fff3d7230 */ /* 0x000fe40000004100 */
[C---:B------:R-:W-:Y:S01]  /*83a0*/  FMUL R4, R47.reuse, R4 ;  /* 0x000000042f047220 */ /* 0x040fe20000400000 */
[C---:B------:R-:W-:Y:S01]  /*83b0*/  FMUL R5, R47.reuse, R5 ;  /* 0x000000052f057220 */ /* 0x040fe20000400000 */
[C---:B------:R-:W-:Y:S01]  /*83c0*/  FMUL R6, R47.reuse, R6 ;  /* 0x000000062f067220 */ /* 0x040fe20000400000 */
[----:B------:R-:W-:Y:S01]  /*83d0*/  FMUL R7, R47, R7 ;  /* 0x000000072f077220 */ /* 0x000fe20000400000 */
[C---:B------:R-:W-:Y:S01]  /*83e0*/  FFMA R4, R49.reuse, R0, R4 ;  /* 0x0000000031047223 */ /* 0x040fe20000000004 */
[C---:B------:R-:W-:Y:S01]  /*83f0*/  FFMA R5, R49.reuse, R2, R5 ;  /* 0x0000000231057223 */ /* 0x040fe20000000005 */
[C---:B------:R-:W-:Y:S01]  /*8400*/  FFMA R6, R49.reuse, R3, R6 ;  /* 0x0000000331067223 */ /* 0x040fe20000000006 */
[----:B------:R-:W-:Y:S01]  /*8410*/  FFMA R7, R49, R48, R7 ;  /* 0x0000003031077223 */ /* 0x000fe20000000007 */
[C---:B------:R-:W-:Y:S01]  /*8420*/  FMUL R8, R47.reuse, R8 ;  /* 0x000000082f087220 */ /* 0x040fe20000400000 */
[----:B------:R-:W-:Y:S01]  /*8430*/  FMUL R9, R47, R9 ;  /* 0x000000092f097220 */ /* 0x000fe20000400000 */
[----:B------:R-:W-:Y:S01]  /*8440*/  F2FP.F16.F32.PACK_AB R4, R5, R4 ;  /* 0x000000040504723e */ /* 0x000fe200000000ff */
[----:B------:R-:W-:Y:S01]  /*8450*/  FMUL R0, R47, R10 ;  /* 0x0000000a2f007220 */ /* 0x000fe20000400000 */
[----:B------:R-:W-:Y:S01]  /*8460*/  F2FP.F16.F32.PACK_AB R5, R7, R6 ;  /* 0x000000060705723e */ /* 0x000fe200000000ff */
[C---:B------:R-:W-:Y:S01]  /*8470*/  FFMA R8, R49.reuse, R50, R8 ;  /* 0x0000003231087223 */ /* 0x040fe20000000008 */
[C---:B------:R-:W-:Y:S01]  /*8480*/  FFMA R9, R49.reuse, R51, R9 ;  /* 0x0000003331097223 */ /* 0x040fe20000000009 */
[----:B------:R-:W-:Y:S01]  /*8490*/  FFMA R0, R49, R52, R0 ;  /* 0x0000003431007223 */ /* 0x000fe20000000000 */
[C---:B------:R-:W-:Y:S01]  /*84a0*/  FMUL R2, R47.reuse, R11 ;  /* 0x0000000b2f027220 */ /* 0x040fe20000400000 */
[C---:B------:R-:W-:Y:S01]  /*84b0*/  FMUL R3, R47.reuse, R12 ;  /* 0x0000000c2f037220 */ /* 0x040fe20000400000 */
[----:B------:R-:W-:Y:S01]  /*84c0*/  FMUL R10, R47, R13 ;  /* 0x0000000d2f0a7220 */ /* 0x000fe20000400000 */
[----:B------:R-:W-:Y:S01]  /*84d0*/  F2FP.F16.F32.PACK_AB R6, R9, R8 ;  /* 0x000000080906723e */ /* 0x000fe200000000ff */
[C---:B------:R-:W-:Y:S01]  /*84e0*/  FFMA R2, R49.reuse, R53, R2 ;  /* 0x0000003531027223 */ /* 0x040fe20000000002 */
[C---:B------:R-:W-:Y:S01]  /*84f0*/  FFMA R3, R49.reuse, R54, R3 ;  /* 0x0000003631037223 */ /* 0x040fe20000000003 */
[----:B------:R-:W-:Y:S01]  /*8500*/  FFMA R10, R49, R55, R10 ;  /* 0x00000037310a7223 */ /* 0x000fe2000000000a */
[C---:B------:R-:W-:Y:S01]  /*8510*/  FMUL R11, R47.reuse, R14 ;  /* 0x0000000e2f0b7220 */ /* 0x040fe20000400000 */
[C---:B------:R-:W-:Y:S01]  /*8520*/  FMUL R15, R47.reuse, R15 ;  /* 0x0000000f2f0f7220 */ /* 0x040fe20000400000 */
[----:B------:R-:W-:Y:S01]  /*8530*/  F2FP.F16.F32.PACK_AB R7, R2, R0 ;  /* 0x000000000207723e */ /* 0x000fe200000000ff */
[----:B------:R-:W-:Y:S01]  /*8540*/  FMUL R12, R47, R16 ;  /* 0x000000102f0c7220 */ /* 0x000fe20000400000 */
[----:B------:R-:W-:Y:S01]  /*8550*/  F2FP.F16.F32.PACK_AB R8, R10, R3 ;  /* 0x000000030a08723e */ /* 0x000fe200000000ff */
[C---:B------:R-:W-:Y:S01]  /*8560*/  FFMA R11, R49.reuse, R56, R11 ;  /* 0x00000038310b7223 */ /* 0x040fe2000000000b */
[C---:B------:R-:W-:Y:S01]  /*8570*/  FFMA R15, R49.reuse, R57, R15 ;  /* 0x00000039310f7223 */ /* 0x040fe2000000000f */
[----:B------:R1:W-:Y:S01]  /*8580*/  STSM.16.M88.4 [R107+0x6400], R4 ;  /* 0x006400046b007844 */ /* 0x0003e20000000200 */
[----:B------:R-:W-:Y:S01]  /*8590*/  FFMA R12, R49, R58, R12 ;  /* 0x0000003a310c7223 */ /* 0x000fe2000000000c */
[C---:B------:R-:W-:Y:S01]  /*85a0*/  FMUL R13, R47.reuse, R17 ;  /* 0x000000112f0d7220 */ /* 0x040fe20000400000 */
[----:B------:R-:W-:Y:S01]  /*85b0*/  FMUL R14, R47, R18 ;  /* 0x000000122f0e7220 */ /* 0x000fe20000400000 */
[----:B------:R-:W-:Y:S01]  /*85c0*/  F2FP.F16.F32.PACK_AB R9, R15, R11 ;  /* 0x0000000b0f09723e */ /* 0x000fe200000000ff */
[--C-:B------:R-:W-:Y:S02]  /*85d0*/  HADD2.F32 R62, -RZ, R68.reuse.H0_H0 ;  /* 0x20000044ff3e7230 */ /* 0x100fe40000004100 */
[C---:B------:R-:W-:Y:S01]  /*85e0*/  FFMA R13, R49.reuse, R59, R13 ;  /* 0x0000003b310d7223 */ /* 0x040fe2000000000d */
[----:B------:R-:W-:Y:S01]  /*85f0*/  FFMA R14, R49, R60, R14 ;  /* 0x0000003c310e7223 */ /* 0x000fe2000000000e */
[C---:B------:R-:W-:Y:S01]  /*8600*/  FMUL R19, R47.reuse, R19 ;  /* 0x000000132f137220 */ /* 0x040fe20000400000 */
[----:B------:R-:W-:Y:S02]  /*8610*/  HADD2.F32 R63, -RZ, R68.H1_H1 ;  /* 0x30000044ff3f7230 */ /* 0x000fe40000004100 */
[----:B------:R-:W-:Y:S01]  /*8620*/  FMUL R16, R47, R20 ;  /* 0x000000142f107220 */ /* 0x000fe20000400000 */
[----:B------:R-:W-:Y:S01]  /*8630*/  F2FP.F16.F32.PACK_AB R10, R13, R12 ;  /* 0x0000000c0d0a723e */ /* 0x000fe200000000ff */
[C---:B------:R-:W-:Y:S01]  /*8640*/  FFMA R19, R49.reuse, R61, R19 ;  /* 0x0000003d31137223 */ /* 0x040fe20000000013 */
[--C-:B------:R-:W-:Y:S02]  /*8650*/  HADD2.F32 R64, -RZ, R69.reuse.H0_H0 ;  /* 0x20000045ff407230 */ /* 0x100fe40000004100 */
[----:B------:R-:W-:Y:S01]  /*8660*/  FFMA R16, R49, R62, R16 ;  /* 0x0000003e31107223 */ /* 0x000fe20000000010 */
[----:B------:R-:W-:Y:S01]  /*8670*/  FMUL R17, R47, R21 ;  /* 0x000000152f117220 */ /* 0x000fe20000400000 */
[----:B------:R-:W-:Y:S01]  /*8680*/  HADD2.F32 R65, -RZ, R69.H1_H1 ;  /* 0x30000045ff417230 */ /* 0x000fe20000004100 */
[----:B------:R-:W-:Y:S01]  /*8690*/  F2FP.F16.F32.PACK_AB R11, R19, R14 ;  /* 0x0000000e130b723e */ /* 0x000fe200000000ff */
[----:B------:R-:W-:Y:S01]  /*86a0*/  FMUL R18, R47, R22 ;  /* 0x000000162f127220 */ /* 0x000fe20000400000 */
[----:B------:R-:W-:Y:S01]  /*86b0*/  FFMA R17, R49, R63, R17 ;  /* 0x0000003f31117223 */ /* 0x000fe20000000011 */
[--C-:B------:R-:W-:Y:S02]  /*86c0*/  HADD2.F32 R66, -RZ, R70.reuse.H0_H0 ;  /* 0x20000046ff427230 */ /* 0x100fe40000004100 */
[----:B------:R-:W-:Y:S01]  /*86d0*/  FMUL R23, R47, R23 ;  /* 0x000000172f177220 */ /* 0x000fe20000400000 */
[----:B------:R1:W-:Y:S01]  /*86e0*/  STSM.16.M88.4 [R106+0x6400], R8 ;  /* 0x006400086a007844 */ /* 0x0003e20000000200 */
[----:B------:R-:W-:Y:S01]  /*86f0*/  FFMA R18, R49, R64, R18 ;  /* 0x0000004031127223 */ /* 0x000fe20000000012 */
[----:B------:R-:W-:Y:S01]  /*8700*/  F2FP.F16.F32.PACK_AB R16, R17, R16 ;  /* 0x000000101110723e */ /* 0x000fe200000000ff */
[----:B------:R-:W-:Y:S01]  /*8710*/  FFMA R23, R49, R65, R23 ;  /* 0x0000004131177223 */ /* 0x000fe20000000017 */
[----:B------:R-:W-:Y:S02]  /*8720*/  HADD2.F32 R67, -RZ, R70.H1_H1 ;  /* 0x30000046ff437230 */ /* 0x000fe40000004100 */
[C---:B------:R-:W-:Y:S01]  /*8730*/  FMUL R20, R47.reuse, R24 ;  /* 0x000000182f147220 */ /* 0x040fe20000400000 */
[--C-:B------:R-:W-:Y:S02]  /*8740*/  HADD2.F32 R68, -RZ, R71.reuse.H0_H0 ;  /* 0x20000047ff447230 */ /* 0x100fe40000004100 */
[----:B------:R-:W-:Y:S01]  /*8750*/  FMUL R21, R47, R25 ;  /* 0x000000192f157220 */ /* 0x000fe20000400000 */
[----:B------:R-:W-:Y:S01]  /*8760*/  F2FP.F16.F32.PACK_AB R17, R23, R18 ;  /* 0x000000121711723e */ /* 0x000fe200000000ff */
[C---:B------:R-:W-:Y:S01]  /*8770*/  FFMA R20, R49.reuse, R66, R20 ;  /* 0x0000004231147223 */ /* 0x040fe20000000014 */
[----:B------:R-:W-:Y:S02]  /*8780*/  HADD2.F32 R69, -RZ, R71.H1_H1 ;  /* 0x30000047ff457230 */ /* 0x000fe40000004100 */
[----:B------:R-:W-:Y:S01]  /*8790*/  FFMA R21, R49, R67, R21 ;  /* 0x0000004331157223 */ /* 0x000fe20000000015 */
[C---:B------:R-:W-:Y:S01]  /*87a0*/  FMUL R22, R47.reuse, R26 ;  /* 0x0000001a2f167220 */ /* 0x040fe20000400000 */
[--C-:B------:R-:W-:Y:S02]  /*87b0*/  HADD2.F32 R70, -RZ, R76.reuse.H0_H0 ;  /* 0x2000004cff467230 */ /* 0x100fe40000004100 */
[C---:B------:R-:W-:Y:S01]  /*87c0*/  FMUL R27, R47.reuse, R27 ;  /* 0x0000001b2f1b7220 */ /* 0x040fe20000400000 */
[----:B------:R-:W-:Y:S02]  /*87d0*/  HADD2.F32 R71, -RZ, R76.H1_H1 ;  /* 0x3000004cff477230 */ /* 0x000fe40000004100 */
[C---:B------:R-:W-:Y:S01]  /*87e0*/  FMUL R24, R47.reuse, R28 ;  /* 0x0000001c2f187220 */ /* 0x040fe20000400000 */
[--C-:B------:R-:W-:Y:S02]  /*87f0*/  HADD2.F32 R72, -RZ, R77.reuse.H0_H0 ;  /* 0x2000004dff487230 */ /* 0x100fe40000004100 */
[----:B------:R-:W-:Y:S01]  /*8800*/  FMUL R25, R47, R29 ;  /* 0x0000001d2f197220 */ /* 0x000fe20000400000 */
[----:B------:R-:W-:Y:S01]  /*8810*/  FFMA R22, R49, R68, R22 ;  /* 0x0000004431167223 */ /* 0x000fe20000000016 */
[----:B------:R-:W-:Y:S02]  /*8820*/  HADD2.F32 R73, -RZ, R77.H1_H1 ;  /* 0x3000004dff497230 */ /* 0x000fe40000004100 */
[----:B------:R-:W-:Y:S01]  /*8830*/  FMUL R26, R47, R30 ;  /* 0x0000001e2f1a7220 */ /* 0x000fe20000400000 */
[----:B------:R-:W-:Y:S01]  /*8840*/  FFMA R27, R49, R69, R27 ;  /* 0x00000045311b7223 */ /* 0x000fe2000000001b */
        /* <DEDUP_REMOVED lines=12> */
[----:B------:R-:W-:Y:S01]  /*8910*/  FMUL R35, R47, R35 ;  /* 0x000000232f237220 */ /* 0x000fe20000400000 */
[C---:B------:R-:W-:Y:S01]  /*8920*/  FFMA R28, R49.reuse, R74, R28 ;  /* 0x0000004a311c7223 */ /* 0x040fe2000000001c */
[C---:B------:R-:W-:Y:S01]  /*8930*/  FFMA R29, R49.reuse, R75, R29 ;  /* 0x0000004b311d7223 */ /* 0x040fe2000000001d */
[C---:B------:R-:W-:Y:S01]  /*8940*/  FFMA R30, R49.reuse, R76, R30 ;  /* 0x0000004c311e7223 */ /* 0x040fe2000000001e */
[----:B------:R-:W-:Y:S01]  /*8950*/  FFMA R35, R49, R77, R35 ;  /* 0x0000004d31237223 */ /* 0x000fe20000000023 */
[----:B------:R-:W-:Y:S02]  /*8960*/  F2FP.F16.F32.PACK_AB R18, R21, R20 ;  /* 0x000000141512723e */ /* 0x000fe400000000ff */
[----:B------:R-:W-:Y:S02]  /*8970*/  F2FP.F16.F32.PACK_AB R19, R27, R22 ;  /* 0x000000161b13723e */ /* 0x000fe400000000ff */
[----:B------:R-:W-:Y:S02]  /*8980*/  F2FP.F16.F32.PACK_AB R24, R25, R24 ;  /* 0x000000181918723e */ /* 0x000fe400000000ff */
[----:B------:R-:W-:Y:S01]  /*8990*/  F2FP.F16.F32.PACK_AB R25, R31, R26 ;  /* 0x0000001a1f19723e */ /* 0x000fe200000000ff */
[----:B------:R1:W-:Y:S01]  /*89a0*/  STSM.16.M88.4 [R108+0x6000], R16 ;  /* 0x006000106c007844 */ /* 0x0003e20000000200 */
[----:B------:R-:W-:Y:S02]  /*89b0*/  F2FP.F16.F32.PACK_AB R26, R29, R28 ;  /* 0x0000001c1d1a723e */ /* 0x000fe400000000ff */
[----:B------:R-:W-:Y:S05]  /*89c0*/  F2FP.F16.F32.PACK_AB R27, R35, R30 ;  /* 0x0000001e231b723e */ /* 0x000fea00000000ff */
        /* <DEDUP_REMOVED lines=18> */
.L_x_124:
[----:B------:R-:W-:Y:S05]  /*8af0*/  BSYNC.RECONVERGENT B0 ;  /* 0x0000000000007941 */ /* 0x000fea0003800200 */
.L_x_123:
[----:B------:R-:W-:Y:S01]  /*8b00*/  BAR.SYNC.DEFER_BLOCKING 0x1, 0x80 ;  /* 0x0042000000007b1d */ /* 0x000fe20000010000 */
[----:B------:R-:W-:Y:S01]  /*8b10*/  UISETP.NE.AND UP0, UPT, UR49, -0x4, UPT ;  /* 0xfffffffc3100788c */ /* 0x000fe2000bf05270 */
[----:B------:R-:W-:Y:S08]  /*8b20*/  IADD3 R45, PT, PT, R45, 0x1, RZ ;  /* 0x000000012d2d7810 */ /* 0x000ff00007ffe0ff */
[----:B------:R-:W-:Y:S05]  /*8b30*/  BRA.U !UP0, `(.L_x_125) ;  /* 0x0000000108287547 */ /* 0x000fea000b800000 */
[----:B------:R-:W-:Y:S01]  /*8b40*/  ISETP.NE.AND P0, PT, R105, RZ, PT ;  /* 0x000000ff6900720c */ /* 0x000fe20003f05270 */
[----:B------:R-:W-:Y:S01]  /*8b50*/  IMAD.U32 R2, RZ, RZ, UR51 ;  /* 0x00000033ff027e24 */ /* 0x000fe2000f8e00ff */
[----:B------:R-:W-:Y:S01]  /*8b60*/  UIADD3 UR51, UPT, UPT, UR51, 0x1, URZ ;  /* 0x0000000133337890 */ /* 0x000fe2000fffe0ff */
[----:B------:R-:W-:Y:S03]  /*8b70*/  IMAD.U32 R0, RZ, RZ, UR37 ;  /* 0x00000025ff007e24 */ /* 0x000fe6000f8e00ff */
[----:B------:R-:W-:Y:S04]  /*8b80*/  UISETP.NE.AND UP0, UPT, UR51, 0x4, UPT ;  /* 0x000000043300788c */ /* 0x000fe8000bf05270 */
[----:B------:R-:W-:Y:S03]  /*8b90*/  USEL UR51, UR51, URZ, UP0 ;  /* 0x000000ff33337287 */ /* 0x000fe60008000000 */
[----:B------:R-:W-:Y:S05]  /*8ba0*/  @P0 LEA R2, R2, UR48, 0x3 ;  /* 0x0000003002020c11 */ /* 0x000fea000f8e18ff */
[----:B------:R-:W-:Y:S05]  /*8bb0*/  @P0 VIADD R2, R2, 0x60 ;  /* 0x0000006002020836 */ /* 0x000fea0000000000 */
[----:B------:R-:W-:Y:S04]  /*8bc0*/  @P0 PRMT R0, R0, 0x654, R2 ;  /* 0x0000065400000816 */ /* 0x000fe80000000002 */
[----:B------:R2:W-:Y:S03]  /*8bd0*/  @P0 SYNCS.ARRIVE.TRANS64.RED.A1T0 RZ, [R0+URZ], RZ ;  /* 0x000000ff00ff09a7 */ /* 0x0005e600081004ff */
.L_x_125:
[----:B------:R-:W-:Y:S01]  /*8be0*/  ISETP.NE.AND P2, PT, R102, RZ, PT ;  /* 0x000000ff6600720c */ /* 0x000fe20003f45270 */
[----:B------:R-:W-:Y:S01]  /*8bf0*/  UIADD3 UR49, UPT, UPT, UR49, 0x4, URZ ;  /* 0x0000000431317890 */ /* 0x000fe2000fffe0ff */
[----:B------:R-:W-:Y:S01]  /*8c00*/  ISETP.NE.AND P0, PT, R104, 0x2, PT ;  /* 0x000000026800780c */ /* 0x000fe20003f05270 */
[----:B------:R-:W-:Y:S01]  /*8c10*/  IMAD.IADD R14, R43, 0x1, R86 ;  /* 0x000000012b0e7824 */ /* 0x000fe200078e0256 */
[----:B------:R-:W-:Y:S01]  /*8c20*/  ISETP.NE.AND P1, PT, R45, 0x4, PT ;  /* 0x000000042d00780c */ /* 0x000fe20003f25270 */
[----:B------:R-:W-:Y:S01]  /*8c30*/  IMAD.IADD R15, R44, 0x1, R87 ;  /* 0x000000012c0f7824 */ /* 0x000fe200078e0257 */
[----:B------:R-:W-:Y:S02]  /*8c40*/  SEL R2, RZ, 0x1, P0 ;  /* 0x00000001ff027807 */ /* 0x000fe40000000000 */
[----:B--2---:R-:W-:Y:S02]  /*8c50*/  SEL R0, RZ, 0x1, P1 ;  /* 0x00000001ff007807 */ /* 0x004fe40000800000 */
[----:B------:R-:W-:Y:S02]  /*8c60*/  LOP3.LUT R96, R96, R2, RZ, 0x3c, !PT ;  /* 0x0000000260607212 */ /* 0x000fe400078e3cff */
[----:B------:R-:W-:Y:S02]  /*8c70*/  LOP3.LUT R97, R97, R0, RZ, 0x3c, !PT ;  /* 0x0000000061617212 */ /* 0x000fe400078e3cff */
[----:B------:R-:W-:Y:S02]  /*8c80*/  @P2 R2UR UR36, R95 ;  /* 0x000000005f2422ca */ /* 0x000fe400000e0000 */
[----:B------:R-:W-:Y:S02]  /*8c90*/  SEL R104, R104, RZ, P0 ;  /* 0x000000ff68687207 */ /* 0x000fe40000000000 */
[----:B------:R-:W-:Y:S01]  /*8ca0*/  SEL R45, R45, RZ, P1 ;  /* 0x000000ff2d2d7207 */ /* 0x000fe20000800000 */
[----:B------:R-:W-:Y:S10]  /*8cb0*/  @P2 BRA `(.L_x_126) ;  /* 0xffffffc000082947 */ /* 0x000ff4000383ffff */
[----:B------:R-:W-:-:S09]  /*8cc0*/  UISETP.NE.AND UP0, UPT, UR50, URZ, UPT ;  /* 0x000000ff3200728c */ /* 0x000fd2000bf05270 */
[----:B------:R-:W-:Y:S05]  /*8cd0*/  BRA.U !UP0, `(.L_x_127) ;  /* 0x0000000108487547 */ /* 0x000fea000b800000 */
[----:B------:R-:W2:Y:S02]  /*8ce0*/  LDCU.64 UR4, c[0x0][0x890] ;  /* 0x00011200ff0477ac */ /* 0x000ea40008000a00 */
[----:B--2---:R-:W-:-:S04]  /*8cf0*/  UISETP.NE.U32.AND UP0, UPT, UR4, URZ, UPT ;  /* 0x000000ff0400728c */ /* 0x004fc8000bf05070 */
[----:B------:R-:W-:-:S09]  /*8d00*/  UISETP.NE.AND.EX UP0, UPT, UR5, URZ, UPT, UP0 ;  /* 0x000000ff0500728c */ /* 0x000fd2000bf05300 */
[----:B------:R-:W-:Y:S05]  /*8d10*/  BRA.U UP0, `(.L_x_128) ;  /* 0x00000001000c7547 */ /* 0x000fea000b800000 */
[----:B------:R-:W-:-:S13]  /*8d20*/  FSETP.NEU.AND P0, PT, R49, RZ, PT ;  /* 0x000000ff3100720b */ /* 0x000fda0003f0d000 */
[----:B------:R-:W-:Y:S05]  /*8d30*/  @!P0 EXIT ;  /* 0x000000000000894d */ /* 0x000fea0003800000 */
[----:B------:R-:W-:Y:S05]  /*8d40*/  BRA `(.L_x_127) ;  /* 0x00000000002c7947 */ /* 0x000fea0003800000 */
.L_x_128:
[----:B------:R-:W-:Y:S01]  /*8d50*/  ISETP.NE.AND P0, PT, R103, RZ, PT ;  /* 0x000000ff6700720c */ /* 0x000fe20003f05270 */
[----:B------:R-:W-:-:S12]  /*8d60*/  BSSY.RECONVERGENT B0, `(.L_x_127) ;  /* 0x0000009000007945 */ /* 0x000fd80003800200 */
[----:B------:R-:W-:Y:S05]  /*8d70*/  @P0 BRA `(.L_x_129) ;  /* 0x0000000000140947 */ /* 0x000fea0003800000 */
[----:B------:R-:W2:Y:S02]  /*8d80*/  LDCU.64 UR4, c[0x0][0x888] ;  /* 0x00011100ff0477ac */ /* 0x000ea40008000a00 */
[----:B--2---:R-:W-:-:S04]  /*8d90*/  ISETP.NE.U32.AND P0, PT, RZ, UR4, PT ;  /* 0x00000004ff007c0c */ /* 0x004fc8000bf05070 */
[----:B------:R-:W-:-:S13]  /*8da0*/  ISETP.NE.AND.EX P0, PT, RZ, UR5, PT, P0 ;  /* 0x00000005ff007c0c */ /* 0x000fda000bf05300 */
[----:B------:R-:W-:Y:S05]  /*8db0*/  @!P0 EXIT ;  /* 0x000000000000894d */ /* 0x000fea0003800000 */
[----:B------:R-:W-:Y:S05]  /*8dc0*/  BRA `(.L_x_130) ;  /* 0x0000000000087947 */ /* 0x000fea0003800000 */
.L_x_129:
[----:B------:R-:W-:-:S13]  /*8dd0*/  FSETP.NEU.AND P0, PT, R49, RZ, PT ;  /* 0x000000ff3100720b */ /* 0x000fda0003f0d000 */
[----:B------:R-:W-:Y:S05]  /*8de0*/  @!P0 EXIT ;  /* 0x000000000000894d */ /* 0x000fea0003800000 */
.L_x_130:
[----:B------:R-:W-:Y:S05]  /*8df0*/  BSYNC.RECONVERGENT B0 ;  /* 0x0000000000007941 */ /* 0x000fea0003800200 */
.L_x_127:
[----:B------:R-:W-:Y:S01]  /*8e00*/  ULEA UR4, UR51, UR48, 0x3 ;  /* 0x0000003033047291 */ /* 0x000fe2000f8e18ff */
[----:B------:R-:W-:-:S04]  /*8e10*/  DEPBAR.LE SB0, 0x0 ;  /* 0x000080000000791a */ /* 0x000fc80000000000 */
[----:B------:R-:W-:-:S04]  /*8e20*/  UIADD3 UR4, UPT, UPT, UR4, 0x60, URZ ;  /* 0x0000006004047890 */ /* 0x000fc8000fffe0ff */
[----:B------:R-:W-:-:S09]  /*8e30*/  UPRMT UR4, UR37, 0x654, UR4 ;  /* 0x0000065425047896 */ /* 0x000fd20008000004 */
[----:B------:R-:W-:Y:S01]  /*8e40*/  SYNCS.ARRIVE.TRANS64.RED.A1T0 RZ, [UR4], RZ ;  /* 0x000000ffffff79a7 */ /* 0x000fe20008100404 */
[----:B------:R-:W-:Y:S05]  /*8e50*/  EXIT ;  /* 0x000000000000794d */ /* 0x000fea0003800000 */
.L_x_19:
[----:B--2---:R2:W1:Y:S02]  /*8e60*/  SYNCS.PHASECHK.TRANS64.TRYWAIT P0, [R2+URZ+0x100], R3 ;  /* 0x00010003020075a7 */ /* 0x00446400080011ff */
[----:B-1----:R-:W-:Y:S05]  /*8e70*/  @!P0 NANOSLEEP.SYNCS 0x989680 ;  /* 0x009896800000895d */ /* 0x002fea0003900000 */
[----:B------:R-:W1:Y:S02]  /*8e80*/  @!P0 SYNCS.PHASECHK.TRANS64 P0, [R2+URZ+0x100], R3 ;  /* 0x00010003020085a7 */ /* 0x000e6400080010ff */
[----:B-1----:R-:W-:Y:S05]  /*8e90*/  @!P0 BRA `(.L_x_19) ;  /* 0xfffffffc00f08947 */ /* 0x002fea000383ffff */
[----:B------:R-:W-:Y:S05]  /*8ea0*/  BRA `(.L_x_131) ;  /* 0xffffff8400cc7947 */ /* 0x000fea000383ffff */
.L_x_22:
[----:B-1----:R-:W-:-:S07]  /*8eb0*/  MOV R2, UR33 ;  /* 0x0000002100027c02 */ /* 0x002fce0008000f00 */
.L_x_132:
[----:B-1----:R1:W2:Y:S02]  /*8ec0*/  SYNCS.PHASECHK.TRANS64.TRYWAIT P0, [R2+URZ+0x20], R4 ;  /* 0x00002004020075a7 */ /* 0x0022a400080011ff */
[----:B--2---:R-:W-:Y:S05]  /*8ed0*/  @!P0 NANOSLEEP.SYNCS 0x989680 ;  /* 0x009896800000895d */ /* 0x004fea0003900000 */
[----:B------:R-:W2:Y:S02]  /*8ee0*/  @!P0 SYNCS.PHASECHK.TRANS64 P0, [R2+URZ+0x20], R4 ;  /* 0x00002004020085a7 */ /* 0x000ea400080010ff */
[----:B--2---:R-:W-:Y:S05]  /*8ef0*/  @!P0 BRA `(.L_x_132) ;  /* 0xfffffffc00f08947 */ /* 0x004fea000383ffff */
[----:B------:R-:W-:Y:S05]  /*8f00*/  BRA `(.L_x_21) ;  /* 0xffffff88001c7947 */ /* 0x000fea000383ffff */
.L_x_28:
[----:B-1----:R-:W-:-:S07]  /*8f10*/  MOV R2, UR17 ;  /* 0x0000001100027c02 */ /* 0x002fce0008000f00 */
.L_x_133:
[----:B-1----:R1:W2:Y:S02]  /*8f20*/  SYNCS.PHASECHK.TRANS64.TRYWAIT P0, [R2+URZ+0x20], R4 ;  /* 0x00002004020075a7 */ /* 0x0022a400080011ff */
[----:B--2---:R-:W-:Y:S05]  /*8f30*/  @!P0 NANOSLEEP.SYNCS 0x989680 ;  /* 0x009896800000895d */ /* 0x004fea0003900000 */
[----:B------:R-:W2:Y:S02]  /*8f40*/  @!P0 SYNCS.PHASECHK.TRANS64 P0, [R2+URZ+0x20], R4 ;  /* 0x00002004020085a7 */ /* 0x000ea400080010ff */
[----:B--2---:R-:W-:Y:S05]  /*8f50*/  @!P0 BRA `(.L_x_133) ;  /* 0xfffffffc00f08947 */ /* 0x004fea000383ffff */
[----:B------:R-:W-:Y:S05]  /*8f60*/  BRA `(.L_x_27) ;  /* 0xffffff8800c47947 */ /* 0x000fea000383ffff */
.L_x_32:
[----:B-1----:R1:W2:Y:S02]  /*8f70*/  SYNCS.PHASECHK.TRANS64.TRYWAIT P0, [R2+URZ+0x90], R3 ;  /* 0x00009003020075a7 */ /* 0x0022a400080011ff */
[----:B--2---:R-:W-:Y:S05]  /*8f80*/  @!P0 NANOSLEEP.SYNCS 0x989680 ;  /* 0x009896800000895d */ /* 0x004fea0003900000 */
[----:B------:R-:W2:Y:S02]  /*8f90*/  @!P0 SYNCS.PHASECHK.TRANS64 P0, [R2+URZ+0x90], R3 ;  /* 0x00009003020085a7 */ /* 0x000ea400080010ff */
[----:B--2---:R-:W-:Y:S05]  /*8fa0*/  @!P0 BRA `(.L_x_32) ;  /* 0xfffffffc00f08947 */ /* 0x004fea000383ffff */
[----:B------:R-:W-:Y:S05]  /*8fb0*/  BRA `(.L_x_134) ;  /* 0xffffff8c00547947 */ /* 0x000fea000383ffff */
.L_x_36:
[----:B----4-:R-:W-:-:S07]  /*8fc0*/  MOV R0, UR5 ;  /* 0x0000000500007c02 */ /* 0x010fce0008000f00 */
.L_x_135:
[----:B-1----:R1:W2:Y:S02]  /*8fd0*/  SYNCS.PHASECHK.TRANS64.TRYWAIT P0, [R0+URZ], R2 ;  /* 0x00000002000075a7 */ /* 0x0022a400080011ff */
[----:B--2---:R-:W-:Y:S05]  /*8fe0*/  @!P0 NANOSLEEP.SYNCS 0x989680 ;  /* 0x009896800000895d */ /* 0x004fea0003900000 */
[----:B------:R-:W2:Y:S02]  /*8ff0*/  @!P0 SYNCS.PHASECHK.TRANS64 P0, [R0+URZ], R2 ;  /* 0x00000002000085a7 */ /* 0x000ea400080010ff */
[----:B--2---:R-:W-:Y:S05]  /*9000*/  @!P0 BRA `(.L_x_135) ;  /* 0xfffffffc00f08947 */ /* 0x004fea000383ffff */
[----:B------:R-:W-:Y:S05]  /*9010*/  BRA `(.L_x_136) ;  /* 0xffffff9000c47947 */ /* 0x000fea000383ffff */
.L_x_37:
[----:B----4-:R-:W-:-:S07]  /*9020*/  MOV R0, UR5 ;  /* 0x0000000500007c02 */ /* 0x010fce0008000f00 */
.L_x_137:
[----:B-1----:R1:W2:Y:S02]  /*9030*/  SYNCS.PHASECHK.TRANS64.TRYWAIT P0, [R0+URZ], R3 ;  /* 0x00000003000075a7 */ /* 0x0022a400080011ff */
[----:B--2---:R-:W-:Y:S05]  /*9040*/  @!P0 NANOSLEEP.SYNCS 0x989680 ;  /* 0x009896800000895d */ /* 0x004fea0003900000 */
[----:B------:R-:W2:Y:S02]  /*9050*/  @!P0 SYNCS.PHASECHK.TRANS64 P0, [R0+URZ], R3 ;  /* 0x00000003000085a7 */ /* 0x000ea400080010ff */
[----:B--2---:R-:W-:Y:S05]  /*9060*/  @!P0 BRA `(.L_x_137) ;  /* 0xfffffffc00f08947 */ /* 0x004fea000383ffff */
[----:B------:R-:W-:Y:S05]  /*9070*/  BRA `(.L_x_138) ;  /* 0xffffff9000d07947 */ /* 0x000fea000383ffff */
.L_x_38:
[----:B----4-:R-:W-:-:S07]  /*9080*/  MOV R0, UR5 ;  /* 0x0000000500007c02 */ /* 0x010fce0008000f00 */
.L_x_139:
[----:B-1----:R1:W2:Y:S02]  /*9090*/  SYNCS.PHASECHK.TRANS64.TRYWAIT P0, [R0+URZ], R3 ;  /* 0x00000003000075a7 */ /* 0x0022a400080011ff */
[----:B--2---:R-:W-:Y:S05]  /*90a0*/  @!P0 NANOSLEEP.SYNCS 0x989680 ;  /* 0x009896800000895d */ /* 0x004fea0003900000 */
[----:B------:R-:W2:Y:S02]  /*90b0*/  @!P0 SYNCS.PHASECHK.TRANS64 P0, [R0+URZ], R3 ;  /* 0x00000003000085a7 */ /* 0x000ea400080010ff */
[----:B--2---:R-:W-:Y:S05]  /*90c0*/  @!P0 BRA `(.L_x_139) ;  /* 0xfffffffc00f08947 */ /* 0x004fea000383ffff */
[----:B------:R-:W-:Y:S05]  /*90d0*/  BRA `(.L_x_140) ;  /* 0xffffff9000dc7947 */ /* 0x000fea000383ffff */
.L_x_41:
[----:B-1----:R1:W2:Y:S02]  /*90e0*/  SYNCS.PHASECHK.TRANS64.TRYWAIT P0, [R0+URZ+0xf0], R4 ;  /* 0x0000f004000075a7 */ /* 0x0022a400080011ff */
[----:B--2---:R-:W-:Y:S05]  /*90f0*/  @!P0 NANOSLEEP.SYNCS 0x989680 ;  /* 0x009896800000895d */ /* 0x004fea0003900000 */
[----:B------:R-:W2:Y:S02]  /*9100*/  @!P0 SYNCS.PHASECHK.TRANS64 P0, [R0+URZ+0xf0], R4 ;  /* 0x0000f004000085a7 */ /* 0x000ea400080010ff */
[----:B--2---:R-:W-:Y:S05]  /*9110*/  @!P0 BRA `(.L_x_41) ;  /* 0xfffffffc00f08947 */ /* 0x004fea000383ffff */
[----:B------:R-:W-:Y:S05]  /*9120*/  BRA `(.L_x_141) ;  /* 0xffffff9400387947 */ /* 0x000fea000383ffff */
.L_x_42:
[----:B------:R-:W-:-:S07]  /*9130*/  MOV R0, UR5 ;  /* 0x0000000500007c02 */ /* 0x000fce0008000f00 */
.L_x_142:
[----:B-1----:R1:W2:Y:S02]  /*9140*/  SYNCS.PHASECHK.TRANS64.TRYWAIT P0, [R0+URZ+0xa0], R5 ;  /* 0x0000a005000075a7 */ /* 0x0022a400080011ff */
[----:B--2---:R-:W-:Y:S05]  /*9150*/  @!P0 NANOSLEEP.SYNCS 0x989680 ;  /* 0x009896800000895d */ /* 0x004fea0003900000 */
[----:B------:R-:W2:Y:S02]  /*9160*/  @!P0 SYNCS.PHASECHK.TRANS64 P0, [R0+URZ+0xa0], R5 ;  /* 0x0000a005000085a7 */ /* 0x000ea400080010ff */
[----:B--2---:R-:W-:Y:S05]  /*9170*/  @!P0 BRA `(.L_x_142) ;  /* 0xfffffffc00f08947 */ /* 0x004fea000383ffff */
[----:B------:R-:W-:Y:S05]  /*9180*/  BRA `(.L_x_143) ;  /* 0xffffff9400487947 */ /* 0x000fea000383ffff */
.L_x_43:
[----:B-1----:R1:W2:Y:S02]  /*9190*/  SYNCS.PHASECHK.TRANS64.TRYWAIT P1, [R0+URZ+0x90], R4 ;  /* 0x00009004000075a7 */ /* 0x0022a400080211ff */
[----:B--2---:R-:W-:Y:S05]  /*91a0*/  @!P1 NANOSLEEP.SYNCS 0x989680 ;  /* 0x009896800000995d */ /* 0x004fea0003900000 */
[----:B------:R-:W2:Y:S02]  /*91b0*/  @!P1 SYNCS.PHASECHK.TRANS64 P1, [R0+URZ+0x90], R4 ;  /* 0x00009004000095a7 */ /* 0x000ea400080210ff */
[----:B--2---:R-:W-:Y:S05]  /*91c0*/  @!P1 BRA `(.L_x_43) ;  /* 0xfffffffc00f09947 */ /* 0x004fea000383ffff */
[----:B------:R-:W-:Y:S05]  /*91d0*/  BRA `(.L_x_144) ;  /* 0xffffff9400787947 */ /* 0x000fea000383ffff */
.L_x_46:
[----:B------:R-:W-:-:S07]  /*91e0*/  MOV R0, UR5 ;  /* 0x0000000500007c02 */ /* 0x000fce0008000f00 */
.L_x_145:
[----:B-1----:R1:W2:Y:S02]  /*91f0*/  SYNCS.PHASECHK.TRANS64.TRYWAIT P0, [R0+URZ+0xa0], R2 ;  /* 0x0000a002000075a7 */ /* 0x0022a400080011ff */
[----:B--2---:R-:W-:Y:S05]  /*9200*/  @!P0 NANOSLEEP.SYNCS 0x989680 ;  /* 0x009896800000895d */ /* 0x004fea0003900000 */
[----:B------:R-:W2:Y:S02]  /*9210*/  @!P0 SYNCS.PHASECHK.TRANS64 P0, [R0+URZ+0xa0], R2 ;  /* 0x0000a002000085a7 */ /* 0x000ea400080010ff */
[----:B--2---:R-:W-:Y:S05]  /*9220*/  @!P0 BRA `(.L_x_145) ;  /* 0xfffffffc00f08947 */ /* 0x004fea000383ffff */
[----:B------:R-:W-:Y:S05]  /*9230*/  BRA `(.L_x_45) ;  /* 0xffffff9400cc7947 */ /* 0x000fea000383ffff */
.L_x_53:
[----:B-1----:R1:W2:Y:S02]  /*9240*/  SYNCS.PHASECHK.TRANS64.TRYWAIT P1, [R0+URZ+0x90], R2 ;  /* 0x00009002000075a7 */ /* 0x0022a400080211ff */
[----:B--2---:R-:W-:Y:S05]  /*9250*/  @!P1 NANOSLEEP.SYNCS 0x989680 ;  /* 0x009896800000995d */ /* 0x004fea0003900000 */
[----:B------:R-:W2:Y:S02]  /*9260*/  @!P1 SYNCS.PHASECHK.TRANS64 P1, [R0+URZ+0x90], R2 ;  /* 0x00009002000095a7 */ /* 0x000ea400080210ff */
[----:B--2---:R-:W-:Y:S05]  /*9270*/  @!P1 BRA `(.L_x_53) ;  /* 0xfffffffc00f09947 */ /* 0x004fea000383ffff */
[----:B------:R-:W-:Y:S05]  /*9280*/  BRA `(.L_x_146) ;  /* 0xffffff9c003c7947 */ /* 0x000fea000383ffff */
.L_x_54:
[----:B------:R-:W-:-:S07]  /*9290*/  MOV R2, UR7 ;  /* 0x0000000700027c02 */ /* 0x000fce0008000f00 */
.L_x_147:
[----:B-1----:R1:W2:Y:S02]  /*92a0*/  SYNCS.PHASECHK.TRANS64.TRYWAIT P0, [R2+URZ+0xd0], R0 ;  /* 0x0000d000020075a7 */ /* 0x0022a400080011ff */
[----:B--2---:R-:W-:Y:S05]  /*92b0*/  @!P0 NANOSLEEP.SYNCS 0x989680 ;  /* 0x009896800000895d */ /* 0x004fea0003900000 */
[----:B------:R-:W2:Y:S02]  /*92c0*/  @!P0 SYNCS.PHASECHK.TRANS64 P0, [R2+URZ+0xd0], R0 ;  /* 0x0000d000020085a7 */ /* 0x000ea400080010ff */
[----:B--2---:R-:W-:Y:S05]  /*92d0*/  @!P0 BRA `(.L_x_147) ;  /* 0xfffffffc00f08947 */ /* 0x004fea000383ffff */
[----:B------:R-:W-:Y:S05]  /*92e0*/  BRA `(.L_x_148) ;  /* 0xffffff9c008c7947 */ /* 0x000fea000383ffff */
.L_x_57:
[----:B------:R-:W-:Y:S07]  /*92f0*/  MOV R0, UR6 ;  /* 0x0000000600007c02 */ /* 0x000fee0008000f00 */
.L_x_149:
[----:B-1----:R1:W2:Y:S02]  /*9300*/  SYNCS.PHASECHK.TRANS64.TRYWAIT P0, [R0+URZ], R2 ;  /* 0x00000002000075a7 */ /* 0x0022a400080011ff */
[----:B--2---:R-:W-:Y:S05]  /*9310*/  @!P0 NANOSLEEP.SYNCS 0x989680 ;  /* 0x009896800000895d */ /* 0x004fea0003900000 */
[----:B------:R-:W2:Y:S02]  /*9320*/  @!P0 SYNCS.PHASECHK.TRANS64 P0, [R0+URZ], R2 ;  /* 0x00000002000085a7 */ /* 0x000ea400080010ff */
[----:B--2---:R-:W-:Y:S05]  /*9330*/  @!P0 BRA `(.L_x_149) ;  /* 0xfffffffc00f08947 */ /* 0x004fea000383ffff */
[----:B------:R-:W-:Y:S05]  /*9340*/  BRA `(.L_x_56) ;  /* 0xffffff9c00a87947 */ /* 0x000fea000383ffff */
.L_x_60:
[----:B------:R-:W-:-:S07]  /*9350*/  MOV R0, UR6 ;  /* 0x0000000600007c02 */ /* 0x000fce0008000f00 */
.L_x_150:
[----:B--2---:R2:W4:Y:S02]  /*9360*/  SYNCS.PHASECHK.TRANS64.TRYWAIT P0, [R0+URZ], R2 ;  /* 0x00000002000075a7 */ /* 0x00452400080011ff */
[----:B----4-:R-:W-:Y:S05]  /*9370*/  @!P0 NANOSLEEP.SYNCS 0x989680 ;  /* 0x009896800000895d */ /* 0x010fea0003900000 */
[----:B------:R-:W4:Y:S02]  /*9380*/  @!P0 SYNCS.PHASECHK.TRANS64 P0, [R0+URZ], R2 ;  /* 0x00000002000085a7 */ /* 0x000f2400080010ff */
[----:B----4-:R-:W-:Y:S05]  /*9390*/  @!P0 BRA `(.L_x_150) ;  /* 0xfffffffc00f08947 */ /* 0x010fea000383ffff */
[----:B------:R-:W-:Y:S05]  /*93a0*/  BRA `(.L_x_151) ;  /* 0xffffffa000847947 */ /* 0x000fea000383ffff */
.L_x_61:
[----:B------:R-:W-:-:S07]  /*93b0*/  MOV R0, UR6 ;  /* 0x0000000600007c02 */ /* 0x000fce0008000f00 */
.L_x_152:
[----:B-1----:R1:W2:Y:S02]  /*93c0*/  SYNCS.PHASECHK.TRANS64.TRYWAIT P0, [R0+URZ], R3 ;  /* 0x00000003000075a7 */ /* 0x0022a400080011ff */
[----:B--2---:R-:W-:Y:S05]  /*93d0*/  @!P0 NANOSLEEP.SYNCS 0x989680 ;  /* 0x009896800000895d */ /* 0x004fea0003900000 */
[----:B------:R-:W2:Y:S02]  /*93e0*/  @!P0 SYNCS.PHASECHK.TRANS64 P0, [R0+URZ], R3 ;  /* 0x00000003000085a7 */ /* 0x000ea400080010ff */
[----:B--2---:R-:W-:Y:S05]  /*93f0*/  @!P0 BRA `(.L_x_152) ;  /* 0xfffffffc00f08947 */ /* 0x004fea000383ffff */
[----:B------:R-:W-:Y:S05]  /*9400*/  BRA `(.L_x_153) ;  /* 0xffffffa000907947 */ /* 0x000fea000383ffff */
.L_x_62:
[----:B------:R-:W-:-:S07]  /*9410*/  MOV R0, UR6 ;  /* 0x0000000600007c02 */ /* 0x000fce0008000f00 */
.L_x_154:
[----:B-1----:R1:W2:Y:S02]  /*9420*/  SYNCS.PHASECHK.TRANS64.TRYWAIT P0, [R0+URZ], R3 ;  /* 0x00000003000075a7 */ /* 0x0022a400080011ff */
[----:B--2---:R-:W-:Y:S05]  /*9430*/  @!P0 NANOSLEEP.SYNCS 0x989680 ;  /* 0x009896800000895d */ /* 0x004fea0003900000 */
[----:B------:R-:W2:Y:S02]  /*9440*/  @!P0 SYNCS.PHASECHK.TRANS64 P0, [R0+URZ], R3 ;  /* 0x00000003000085a7 */ /* 0x000ea400080010ff */
[----:B--2---:R-:W-:Y:S05]  /*9450*/  @!P0 BRA `(.L_x_154) ;  /* 0xfffffffc00f08947 */ /* 0x004fea000383ffff */
[----:B------:R-:W-:Y:S05]  /*9460*/  BRA `(.L_x_155) ;  /* 0xffffffa0009c7947 */ /* 0x000fea000383ffff */
.L_x_63:
[----:B-1----:R-:W-:-:S07]  /*9470*/  MOV R0, UR7 ;  /* 0x0000000700007c02 */ /* 0x002fce0008000f00 */
.L_x_156:
[----:B-1----:R1:W2:Y:S02]  /*9480*/  SYNCS.PHASECHK.TRANS64.TRYWAIT P0, [R0+URZ], R2 ;  /* 0x00000002000075a7 */ /* 0x0022a400080011ff */
[----:B--2---:R-:W-:Y:S05]  /*9490*/  @!P0 NANOSLEEP.SYNCS 0x989680 ;  /* 0x009896800000895d */ /* 0x004fea0003900000 */
[----:B------:R-:W2:Y:S02]  /*94a0*/  @!P0 SYNCS.PHASECHK.TRANS64 P0, [R0+URZ], R2 ;  /* 0x00000002000085a7 */ /* 0x000ea400080010ff */
[----:B--2---:R-:W-:Y:S05]  /*94b0*/  @!P0 BRA `(.L_x_156) ;  /* 0xfffffffc00f08947 */ /* 0x004fea000383ffff */
[----:B------:R-:W-:Y:S05]  /*94c0*/  BRA `(.L_x_157) ;  /* 0xffffffa000a87947 */ /* 0x000fea000383ffff */
.L_x_68:
[----:B--2---:R2:W3:Y:S02]  /*94d0*/  SYNCS.PHASECHK.TRANS64.TRYWAIT P0, [R0+URZ+0x90], R2 ;  /* 0x00009002000075a7 */ /* 0x0044e400080011ff */
[----:B---3--:R-:W-:Y:S05]  /*94e0*/  @!P0 NANOSLEEP.SYNCS 0x989680 ;  /* 0x009896800000895d */ /* 0x008fea0003900000 */
[----:B------:R-:W3:Y:S02]  /*94f0*/  @!P0 SYNCS.PHASECHK.TRANS64 P0, [R0+URZ+0x90], R2 ;  /* 0x00009002000085a7 */ /* 0x000ee400080010ff */
[----:B---3--:R-:W-:Y:S05]  /*9500*/  @!P0 BRA `(.L_x_68) ;  /* 0xfffffffc00f08947 */ /* 0x008fea000383ffff */
[----:B------:R-:W-:Y:S05]  /*9510*/  BRA `(.L_x_158) ;  /* 0xffffffa400b47947 */ /* 0x000fea000383ffff */
.L_x_71:
[----:B------:R-:W-:Y:S07]  /*9520*/  MOV R0, UR7 ;  /* 0x0000000700007c02 */ /* 0x000fee0008000f00 */
.L_x_159:
[----:B--2---:R2:W3:Y:S02]  /*9530*/  SYNCS.PHASECHK.TRANS64.TRYWAIT P0, [R0+URZ+0x88], R2 ;  /* 0x00008802000075a7 */ /* 0x0044e400080011ff */
[----:B---3--:R-:W-:Y:S05]  /*9540*/  @!P0 NANOSLEEP.SYNCS 0x989680 ;  /* 0x009896800000895d */ /* 0x008fea0003900000 */
[----:B------:R-:W3:Y:S02]  /*9550*/  @!P0 SYNCS.PHASECHK.TRANS64 P0, [R0+URZ+0x88], R2 ;  /* 0x00008802000085a7 */ /* 0x000ee400080010ff */
[----:B---3--:R-:W-:Y:S05]  /*9560*/  @!P0 BRA `(.L_x_159) ;  /* 0xfffffffc00f08947 */ /* 0x008fea000383ffff */
[----:B------:R-:W-:Y:S05]  /*9570*/  BRA `(.L_x_70) ;  /* 0xffffffa800947947 */ /* 0x000fea000383ffff */
.L_x_74:
[----:B------:R-:W-:Y:S07]  /*9580*/  MOV R0, UR7 ;  /* 0x0000000700007c02 */ /* 0x000fee0008000f00 */
.L_x_160:
[----:B-1----:R1:W2:Y:S02]  /*9590*/  SYNCS.PHASECHK.TRANS64.TRYWAIT P0, [R0+URZ+0x60], R14 ;  /* 0x0000600e000075a7 */ /* 0x0022a400080011ff */
[----:B--2---:R-:W-:Y:S05]  /*95a0*/  @!P0 NANOSLEEP.SYNCS 0x989680 ;  /* 0x009896800000895d */ /* 0x004fea0003900000 */
[----:B------:R-:W2:Y:S02]  /*95b0*/  @!P0 SYNCS.PHASECHK.TRANS64 P0, [R0+URZ+0x60], R14 ;  /* 0x0000600e000085a7 */ /* 0x000ea400080010ff */
[----:B--2---:R-:W-:Y:S05]  /*95c0*/  @!P0 BRA `(.L_x_160) ;  /* 0xfffffffc00f08947 */ /* 0x004fea000383ffff */
[----:B------:R-:W-:Y:S05]  /*95d0*/  BRA `(.L_x_161) ;  /* 0xffffffac000c7947 */ /* 0x000fea000383ffff */
.L_x_75:
[----:B------:R-:W-:Y:S07]  /*95e0*/  MOV R0, UR7 ;  /* 0x0000000700007c02 */ /* 0x000fee0008000f00 */
.L_x_162:
[----:B-1----:R1:W2:Y:S02]  /*95f0*/  SYNCS.PHASECHK.TRANS64.TRYWAIT P0, [R0+URZ+0x68], R14 ;  /* 0x0000680e000075a7 */ /* 0x0022a400080011ff */
[----:B--2---:R-:W-:Y:S05]  /*9600*/  @!P0 NANOSLEEP.SYNCS 0x989680 ;  /* 0x009896800000895d */ /* 0x004fea0003900000 */
[----:B------:R-:W2:Y:S02]  /*9610*/  @!P0 SYNCS.PHASECHK.TRANS64 P0, [R0+URZ+0x68], R14 ;  /* 0x0000680e000085a7 */ /* 0x000ea400080010ff */
[----:B--2---:R-:W-:Y:S05]  /*9620*/  @!P0 BRA `(.L_x_162) ;  /* 0xfffffffc00f08947 */ /* 0x004fea000383ffff */
[----:B------:R-:W-:Y:S05]  /*9630*/  BRA `(.L_x_163) ;  /* 0xffffffac00447947 */ /* 0x000fea000383ffff */
.L_x_76:
[----:B------:R-:W-:Y:S07]  /*9640*/  MOV R0, UR7 ;  /* 0x0000000700007c02 */ /* 0x000fee0008000f00 */
.L_x_164:
[----:B-1----:R1:W2:Y:S02]  /*9650*/  SYNCS.PHASECHK.TRANS64.TRYWAIT P0, [R0+URZ+0x70], R14 ;  /* 0x0000700e000075a7 */ /* 0x0022a400080011ff */
[----:B--2---:R-:W-:Y:S05]  /*9660*/  @!P0 NANOSLEEP.SYNCS 0x989680 ;  /* 0x009896800000895d */ /* 0x004fea0003900000 */
[----:B------:R-:W2:Y:S02]  /*9670*/  @!P0 SYNCS.PHASECHK.TRANS64 P0, [R0+URZ+0x70], R14 ;  /* 0x0000700e000085a7 */ /* 0x000ea400080010ff */
[----:B--2---:R-:W-:Y:S05]  /*9680*/  @!P0 BRA `(.L_x_164) ;  /* 0xfffffffc00f08947 */ /* 0x004fea000383ffff */
[----:B------:R-:W-:Y:S05]  /*9690*/  BRA `(.L_x_165) ;  /* 0xffffffac00887947 */ /* 0x000fea000383ffff */
.L_x_77:
[----:B------:R-:W-:Y:S07]  /*96a0*/  MOV R0, UR7 ;  /* 0x0000000700007c02 */ /* 0x000fee0008000f00 */
.L_x_166:
[----:B-1----:R1:W2:Y:S02]  /*96b0*/  SYNCS.PHASECHK.TRANS64.TRYWAIT P0, [R0+URZ+0x78], R14 ;  /* 0x0000780e000075a7 */ /* 0x0022a400080011ff */
[----:B--2---:R-:W-:Y:S05]  /*96c0*/  @!P0 NANOSLEEP.SYNCS 0x989680 ;  /* 0x009896800000895d */ /* 0x004fea0003900000 */
[----:B------:R-:W2:Y:S02]  /*96d0*/  @!P0 SYNCS.PHASECHK.TRANS64 P0, [R0+URZ+0x78], R14 ;  /* 0x0000780e000085a7 */ /* 0x000ea400080010ff */
[----:B--2---:R-:W-:Y:S05]  /*96e0*/  @!P0 BRA `(.L_x_166) ;  /* 0xfffffffc00f08947 */ /* 0x004fea000383ffff */
[----:B------:R-:W-:Y:S05]  /*96f0*/  BRA `(.L_x_167) ;  /* 0xffffffb0000c7947 */ /* 0x000fea000383ffff */
.L_x_79:
[----:B------:R-:W-:-:S07]  /*9700*/  MOV R0, UR7 ;  /* 0x0000000700007c02 */ /* 0x000fce0008000f00 */
.L_x_168:
[----:B-1----:R1:W3:Y:S02]  /*9710*/  SYNCS.PHASECHK.TRANS64.TRYWAIT P0, [R0+URZ+0x60], R2 ;  /* 0x00006002000075a7 */ /* 0x0022e400080011ff */
[----:B---3--:R-:W-:Y:S05]  /*9720*/  @!P0 NANOSLEEP.SYNCS 0x989680 ;  /* 0x009896800000895d */ /* 0x008fea0003900000 */
[----:B------:R-:W3:Y:S02]  /*9730*/  @!P0 SYNCS.PHASECHK.TRANS64 P0, [R0+URZ+0x60], R2 ;  /* 0x00006002000085a7 */ /* 0x000ee400080010ff */
[----:B---3--:R-:W-:Y:S05]  /*9740*/  @!P0 BRA `(.L_x_168) ;  /* 0xfffffffc00f08947 */ /* 0x008fea000383ffff */
[----:B------:R-:W-:Y:S05]  /*9750*/  BRA `(.L_x_169) ;  /* 0xffffffb0007c7947 */ /* 0x000fea000383ffff */
.L_x_80:
[----:B-1----:R-:W-:-:S07]  /*9760*/  MOV R0, UR7 ;  /* 0x0000000700007c02 */ /* 0x002fce0008000f00 */
.L_x_170:
[----:B-1----:R1:W3:Y:S02]  /*9770*/  SYNCS.PHASECHK.TRANS64.TRYWAIT P0, [R0+URZ+0x68], R2 ;  /* 0x00006802000075a7 */ /* 0x0022e400080011ff */
[----:B---3--:R-:W-:Y:S05]  /*9780*/  @!P0 NANOSLEEP.SYNCS 0x989680 ;  /* 0x009896800000895d */ /* 0x008fea0003900000 */
[----:B------:R-:W3:Y:S02]  /*9790*/  @!P0 SYNCS.PHASECHK.TRANS64 P0, [R0+URZ+0x68], R2 ;  /* 0x00006802000085a7 */ /* 0x000ee400080010ff */
[----:B---3--:R-:W-:Y:S05]  /*97a0*/  @!P0 BRA `(.L_x_170) ;  /* 0xfffffffc00f08947 */ /* 0x008fea000383ffff */
[----:B------:R-:W-:Y:S05]  /*97b0*/  BRA `(.L_x_171) ;  /* 0xffffffb0006c7947 */ /* 0x000fea000383ffff */
.L_x_81:
[----:B-1----:R-:W-:-:S07]  /*97c0*/  MOV R0, UR7 ;  /* 0x0000000700007c02 */ /* 0x002fce0008000f00 */
.L_x_172:
[----:B-1----:R1:W3:Y:S02]  /*97d0*/  SYNCS.PHASECHK.TRANS64.TRYWAIT P0, [R0+URZ+0x70], R2 ;  /* 0x00007002000075a7 */ /* 0x0022e400080011ff */
[----:B---3--:R-:W-:Y:S05]  /*97e0*/  @!P0 NANOSLEEP.SYNCS 0x989680 ;  /* 0x009896800000895d */ /* 0x008fea0003900000 */
[----:B------:R-:W3:Y:S02]  /*97f0*/  @!P0 SYNCS.PHASECHK.TRANS64 P0, [R0+URZ+0x70], R2 ;  /* 0x00007002000085a7 */ /* 0x000ee400080010ff */
[----:B---3--:R-:W-:Y:S05]  /*9800*/  @!P0 BRA `(.L_x_172) ;  /* 0xfffffffc00f08947 */ /* 0x008fea000383ffff */
[----:B------:R-:W-:Y:S05]  /*9810*/  BRA `(.L_x_173) ;  /* 0xffffffb0005c7947 */ /* 0x000fea000383ffff */
.L_x_83:
[----:B--2---:R2:W4:Y:S02]  /*9820*/  SYNCS.PHASECHK.TRANS64.TRYWAIT P0, [R0+URZ+0x90], R2 ;  /* 0x00009002000075a7 */ /* 0x00452400080011ff */
[----:B----4-:R-:W-:Y:S05]  /*9830*/  @!P0 NANOSLEEP.SYNCS 0x989680 ;  /* 0x009896800000895d */ /* 0x010fea0003900000 */
[----:B------:R-:W4:Y:S02]  /*9840*/  @!P0 SYNCS.PHASECHK.TRANS64 P0, [R0+URZ+0x90], R2 ;  /* 0x00009002000085a7 */ /* 0x000f2400080010ff */
[----:B----4-:R-:W-:Y:S05]  /*9850*/  @!P0 BRA `(.L_x_83) ;  /* 0xfffffffc00f08947 */ /* 0x010fea000383ffff */
[----:B------:R-:W-:Y:S05]  /*9860*/  BRA `(.L_x_174) ;  /* 0xffffffb400307947 */ /* 0x000fea000383ffff */
.L_x_94:
[----:B-1----:R-:W-:Y:S04]  /*9870*/  MOV R0, UR48 ;  /* 0x0000003000007c02 */ /* 0x002fe80008000f00 */
[----:B------:R1:W3:Y:S03]  /*9880*/  SYNCS.PHASECHK.TRANS64.TRYWAIT P1, [R0+URZ+0x40], R3 ;  /* 0x00004003000075a7 */ /* 0x0002e600080211ff */
[----:B---3--:R-:W-:Y:S05]  /*9890*/  @!P1 NANOSLEEP.SYNCS 0x989680 ;  /* 0x009896800000995d */ /* 0x008fea0003900000 */
[----:B------:R-:W3:Y:S02]  /*98a0*/  @!P1 SYNCS.PHASECHK.TRANS64 P1, [R0+URZ+0x40], R3 ;  /* 0x00004003000095a7 */ /* 0x000ee400080210ff */
[----:B---3--:R-:W-:Y:S05]  /*98b0*/  @!P1 BRA `(.L_x_94) ;  /* 0xfffffffc00ec9947 */ /* 0x008fea000383ffff */
[----:B------:R-:W-:Y:S05]  /*98c0*/  BRA `(.L_x_93) ;  /* 0xffffffc000687947 */ /* 0x000fea000383ffff */
.L_x_96:
[----:B-1----:R1:W2:Y:S02]  /*98d0*/  SYNCS.PHASECHK.TRANS64.TRYWAIT P0, [R64+URZ+0xb0], R2 ;  /* 0x0000b002400075a7 */ /* 0x0022a400080011ff */
[----:B--2---:R-:W-:Y:S05]  /*98e0*/  @!P0 NANOSLEEP.SYNCS 0x989680 ;  /* 0x009896800000895d */ /* 0x004fea0003900000 */
[----:B------:R-:W2:Y:S02]  /*98f0*/  @!P0 SYNCS.PHASECHK.TRANS64 P0, [R64+URZ+0xb0], R2 ;  /* 0x0000b002400085a7 */ /* 0x000ea400080010ff */
[----:B--2---:R-:W-:Y:S05]  /*9900*/  @!P0 BRA `(.L_x_96) ;  /* 0xfffffffc00f08947 */ /* 0x004fea000383ffff */
[----:B------:R-:W-:Y:S05]  /*9910*/  BRA `(.L_x_95) ;  /* 0xffffffc000947947 */ /* 0x000fea000383ffff */
.L_x_105:
[----:B--2---:R2:W3:Y:S02]  /*9920*/  SYNCS.PHASECHK.TRANS64.TRYWAIT P0, [R2+URZ+0x40], R0 ;  /* 0x00004000020075a7 */ /* 0x0044e400080011ff */
[----:B---3--:R-:W-:Y:S05]  /*9930*/  @!P0 NANOSLEEP.SYNCS 0x989680 ;  /* 0x009896800000895d */ /* 0x008fea0003900000 */
[----:B------:R-:W3:Y:S02]  /*9940*/  @!P0 SYNCS.PHASECHK.TRANS64 P0, [R2+URZ+0x40], R0 ;  /* 0x00004000020085a7 */ /* 0x000ee400080010ff */
[----:B---3--:R-:W-:Y:S05]  /*9950*/  @!P0 BRA `(.L_x_105) ;  /* 0xfffffffc00f08947 */ /* 0x008fea000383ffff */
[----:B------:R-:W-:Y:S05]  /*9960*/  BRA `(.L_x_104) ;  /* 0xffffffcc00787947 */ /* 0x000fea000383ffff */
.L_x_113:
[----:B--2---:R2:W3:Y:S02]  /*9970*/  SYNCS.PHASECHK.TRANS64.TRYWAIT P0, [R0+URZ+0x40], R5 ;  /* 0x00004005000075a7 */ /* 0x0044e400080011ff */
[----:B---3--:R-:W-:Y:S05]  /*9980*/  @!P0 NANOSLEEP.SYNCS 0x989680 ;  /* 0x009896800000895d */ /* 0x008fea0003900000 */
[----:B------:R-:W3:Y:S02]  /*9990*/  @!P0 SYNCS.PHASECHK.TRANS64 P0, [R0+URZ+0x40], R5 ;  /* 0x00004005000085a7 */ /* 0x000ee400080010ff */
[----:B---3--:R-:W-:Y:S05]  /*99a0*/  @!P0 BRA `(.L_x_113) ;  /* 0xfffffffc00f08947 */ /* 0x008fea000383ffff */
[----:B------:R-:W-:Y:S05]  /*99b0*/  BRA `(.L_x_112) ;  /* 0xffffffd8007c7947 */ /* 0x000fea000383ffff */
.L_x_121:
[----:B--2---:R2:W3:Y:S02]  /*99c0*/  SYNCS.PHASECHK.TRANS64.TRYWAIT P0, [R2+URZ+0x40], R0 ;  /* 0x00004000020075a7 */ /* 0x0044e400080011ff */
[----:B---3--:R-:W-:Y:S05]  /*99d0*/  @!P0 NANOSLEEP.SYNCS 0x989680 ;  /* 0x009896800000895d */ /* 0x008fea0003900000 */
[----:B------:R-:W3:Y:S02]  /*99e0*/  @!P0 SYNCS.PHASECHK.TRANS64 P0, [R2+URZ+0x40], R0 ;  /* 0x00004000020085a7 */ /* 0x000ee400080010ff */
[----:B---3--:R-:W-:Y:S05]  /*99f0*/  @!P0 BRA `(.L_x_121) ;  /* 0xfffffffc00f08947 */ /* 0x008fea000383ffff */
[----:B------:R-:W-:Y:S05]  /*9a00*/  BRA `(.L_x_120) ;  /* 0xffffffe400807947 */ /* 0x000fea000383ffff */
        .weak           $__internal_0_$__cuda_sm10x_tcgen05_guardrail_trap_col_being_dealloced_not_returned_by_alloc
        .type           $__internal_0_$__cuda_sm10x_tcgen05_guardrail_trap_col_being_dealloced_not_returned_by_alloc,@function
        .size           $__internal_0_$__cuda_sm10x_tcgen05_guardrail_trap_col_being_dealloced_not_returned_by_alloc,($__internal_1_$__cuda_sm10x_tcgen05_guardrail_trap_phase_invalid_during_alloc - $__internal_0_$__cuda_sm10x_tcgen05_guardrail_trap_col_being_dealloced_not_returned_by_alloc)
$__internal_0_$__cuda_sm10x_tcgen05_guardrail_trap_col_being_dealloced_not_returned_by_alloc:
[----:B------:R-:W-:Y:S05]  /*9a10*/  BPT.TRAP 0x1 ;  /* 0x000000040000795c */ /* 0x000fea0000300000 */
[----:B------:R-:W-:-:S04]  /*9a20*/  HFMA2 R3, -RZ, RZ, 0, 0 ;  /* 0x00000000ff037431 */ /* 0x000fc800000001ff */
[----:B------:R-:W-:Y:S05]  /*9a30*/  RET.REL.NODEC R2 `(_ZN7cutlass13device_kernelINS_4gemm6kernel13GemmUniversalIN4cute5tupleIJiiiiEEENS1_10collective13CollectiveMmaINS1_35MainloopSm100TmaUmmaWarpSpecializedILi4ELi2ELi4ENS5_IJNS4_1CILi1EEESB_SB_EEEEENS5_IJNSA_ILi64EEENSA_ILi256EEESE_EEENS_6half_tENS5_IJlSB_lEEESH_SI_NS4_8TiledMMAINS4_8MMA_AtomIJNS4_20SM100_MMA_F16BF16_SSISH_SH_fLi64ELi256ELNS4_4UMMA5MajorE0ELSN_0ELNSM_7ScaleInE0ELSO_0EEEEEENS4_6LayoutISC_NS5_IJNSA_ILi0EEESS_SS_EEEEENS5_IJNS4_10UnderscoreESV_SV_EEEEENS4_13SM90_TMA_LOADENS4_14ComposedLayoutINS4_7SwizzleILi3ELi4ELi3EEENS4_18smem_ptr_flag_bitsILi16EEENSR_INS5_IJNSA_ILi8EEESE_EEENS5_IJSE_SB_EEEEEEEvNS4_8identityESY_S18_vS19_EENS_8epilogue10collective18CollectiveEpilogueINS1B_23Sm100TmaWarpSpecializedILi4ELi2ELi32ELb1ELb0EEEJSG_NS5_IJNSR_ISE_SB_EES1G_EEESH_SI_SH_SI_NS1B_6fusion15FusionCallbacksIS1F_NS1I_17LinearCombinationISH_fSH_fLNS_15FloatRoundStyleE2EEESG_S1H_JEEENS4_5SM1004TMEM4LOAD26SM100_TMEM_LOAD_16dp256b8xESY_S18_NS4_17SM75_U32x4_LDSM_NENS4_14SM90_TMA_STOREES18_NS4_17SM90_U32x4_STSM_NENS4_39AutoVectorizingCopyWithAssumedAlignmentILi128EEEEEEvvEEEEvNT_6ParamsE) ;  /* 0xffffff6402707950 */ /* 0x000fea0003c3ffff */
        .weak           $__internal_1_$__cuda_sm10x_tcgen05_guardrail_trap_phase_invalid_during_alloc
        .type           $__internal_1_$__cuda_sm10x_tcgen05_guardrail_trap_phase_invalid_during_alloc,@function
        .size           $__internal_1_$__cuda_sm10x_tcgen05_guardrail_trap_phase_invalid_during_alloc,($__internal_2_$__cuda_sm10x_tcgen05_guardrail_trap_unallocated_columns_being_dealloced - $__internal_1_$__cuda_sm10x_tcgen05_guardrail_trap_phase_invalid_during_alloc)
$__internal_1_$__cuda_sm10x_tcgen05_guardrail_trap_phase_invalid_during_alloc:
[----:B------:R-:W-:Y:S05]  /*9a40*/  BPT.TRAP 0x1 ;  /* 0x000000040000795c */ /* 0x000fea0000300000 */
[----:B------:R-:W-:-:S04]  /*9a50*/  MOV R3, 0x0 ;  /* 0x0000000000037802 */ /* 0x000fc80000000f00 */
[----:B------:R-:W-:Y:S05]  /*9a60*/  RET.REL.NODEC R2 `(_ZN7cutlass13device_kernelINS_4gemm6kernel13GemmUniversalIN4cute5tupleIJiiiiEEENS1_10collective13CollectiveMmaINS1_35MainloopSm100TmaUmmaWarpSpecializedILi4ELi2ELi4ENS5_IJNS4_1CILi1EEESB_SB_EEEEENS5_IJNSA_ILi64EEENSA_ILi256EEESE_EEENS_6half_tENS5_IJlSB_lEEESH_SI_NS4_8TiledMMAINS4_8MMA_AtomIJNS4_20SM100_MMA_F16BF16_SSISH_SH_fLi64ELi256ELNS4_4UMMA5MajorE0ELSN_0ELNSM_7ScaleInE0ELSO_0EEEEEENS4_6LayoutISC_NS5_IJNSA_ILi0EEESS_SS_EEEEENS5_IJNS4_10UnderscoreESV_SV_EEEEENS4_13SM90_TMA_LOADENS4_14ComposedLayoutINS4_7SwizzleILi3ELi4ELi3EEENS4_18smem_ptr_flag_bitsILi16EEENSR_INS5_IJNSA_ILi8EEESE_EEENS5_IJSE_SB_EEEEEEEvNS4_8identityESY_S18_vS19_EENS_8epilogue10collective18CollectiveEpilogueINS1B_23Sm100TmaWarpSpecializedILi4ELi2ELi32ELb1ELb0EEEJSG_NS5_IJNSR_ISE_SB_EES1G_EEESH_SI_SH_SI_NS1B_6fusion15FusionCallbacksIS1F_NS1I_17LinearCombinationISH_fSH_fLNS_15FloatRoundStyleE2EEESG_S1H_JEEENS4_5SM1004TMEM4LOAD26SM100_TMEM_LOAD_16dp256b8xESY_S18_NS4_17SM75_U32x4_LDSM_NENS4_14SM90_TMA_STOREES18_NS4_17SM90_U32x4_STSM_NENS4_39AutoVectorizingCopyWithAssumedAlignmentILi128EEEEEEvvEEEEvNT_6ParamsE) ;  /* 0xffffff6402647950 */ /* 0x000fea0003c3ffff */
        .weak           $__internal_2_$__cuda_sm10x_tcgen05_guardrail_trap_unallocated_columns_being_dealloced
        .type           $__internal_2_$__cuda_sm10x_tcgen05_guardrail_trap_unallocated_columns_being_dealloced,@function
        .size           $__internal_2_$__cuda_sm10x_tcgen05_guardrail_trap_unallocated_columns_being_dealloced,(.L_x_176 - $__internal_2_$__cuda_sm10x_tcgen05_guardrail_trap_unallocated_columns_being_dealloced)
$__internal_2_$__cuda_sm10x_tcgen05_guardrail_trap_unallocated_columns_being_dealloced:
[----:B------:R-:W-:Y:S05]  /*9a70*/  BPT.TRAP 0x1 ;  /* 0x000000040000795c */ /* 0x000fea0000300000 */
[----:B------:R-:W-:-:S04]  /*9a80*/  HFMA2 R3, -RZ, RZ, 0, 0 ;  /* 0x00000000ff037431 */ /* 0x000fc800000001ff */
[----:B------:R-:W-:Y:S05]  /*9a90*/  RET.REL.NODEC R2 `(_ZN7cutlass13device_kernelINS_4gemm6kernel13GemmUniversalIN4cute5tupleIJiiiiEEENS1_10collective13CollectiveMmaINS1_35MainloopSm100TmaUmmaWarpSpecializedILi4ELi2ELi4ENS5_IJNS4_1CILi1EEESB_SB_EEEEENS5_IJNSA_ILi64EEENSA_ILi256EEESE_EEENS_6half_tENS5_IJlSB_lEEESH_SI_NS4_8TiledMMAINS4_8MMA_AtomIJNS4_20SM100_MMA_F16BF16_SSISH_SH_fLi64ELi256ELNS4_4UMMA5MajorE0ELSN_0ELNSM_7ScaleInE0ELSO_0EEEEEENS4_6LayoutISC_NS5_IJNSA_ILi0EEESS_SS_EEEEENS5_IJNS4_10UnderscoreESV_SV_EEEEENS4_13SM90_TMA_LOADENS4_14ComposedLayoutINS4_7SwizzleILi3ELi4ELi3EEENS4_18smem_ptr_flag_bitsILi16EEENSR_INS5_IJNSA_ILi8EEESE_EEENS5_IJSE_SB_EEEEEEEvNS4_8identityESY_S18_vS19_EENS_8epilogue10collective18CollectiveEpilogueINS1B_23Sm100TmaWarpSpecializedILi4ELi2ELi32ELb1ELb0EEEJSG_NS5_IJNSR_ISE_SB_EES1G_EEESH_SI_SH_SI_NS1B_6fusion15FusionCallbacksIS1F_NS1I_17LinearCombinationISH_fSH_fLNS_15FloatRoundStyleE2EEESG_S1H_JEEENS4_5SM1004TMEM4LOAD26SM100_TMEM_LOAD_16dp256b8xESY_S18_NS4_17SM75_U32x4_LDSM_NENS4_14SM90_TMA_STOREES18_NS4_17SM90_U32x4_STSM_NENS4_39AutoVectorizingCopyWithAssumedAlignmentILi128EEEEEEvvEEEEvNT_6ParamsE) ;  /* 0xffffff6402587950 */ /* 0x000fea0003c3ffff */
.L_x_175:
[----:B------:R-:W-:-:S00]  /*9aa0*/  BRA `(.L_x_175) ;  /* 0xfffffffc00fc7947 */ /* 0x000fc0000383ffff */
[----:B------:R-:W-:-:S00]  /*9ab0*/  NOP ;  /* 0x0000000000007918 */ /* 0x000fc00000000000 */
        /* <DEDUP_REMOVED lines=12> */
.L_x_176:


//--------------------- .nv.global.init           --------------------------
	.section	.nv.global.init,"aw",@progbits
.nv.global.init:
	.type		$str$27,@object
	.size		$str$27,($str$28 - $str$27)
$str$27:
        /*0000*/ 	.byte	0x28, 0x61, 0x64, 0x64, 0x72, 0x65, 0x73, 0x73, 0x20, 0x26, 0x20, 0x6d, 0x61, 0x73, 0x6b, 0x29
        /*0010*/ 	.byte	0x20, 0x3d, 0x3d, 0x20, 0x30, 0x00
	.type		$str$28,@object
	.size		$str$28,($str$26 - $str$28)
$str$28:
        /*0016*/ 	.byte	0x2f, 0x74, 0x6d, 0x70, 0x2f, 0x63, 0x75, 0x74, 0x6c, 0x61, 0x73, 0x73, 0x5f, 0x73, 0x77, 0x65
        /*0026*/ 	.byte	0x65, 0x70, 0x5f, 0x73, 0x72, 0x63, 0x2f, 0x69, 0x6e, 0x63, 0x6c, 0x75, 0x64, 0x65, 0x2f, 0x63
        /*0036*/ 	.byte	0x75, 0x74, 0x65, 0x2f, 0x70, 0x6f, 0x69, 0x6e, 0x74, 0x65, 0x72, 0x5f, 0x66, 0x6c, 0x61, 0x67
        /*0046*/ 	.byte	0x67, 0x65, 0x64, 0x2e, 0x68, 0x70, 0x70, 0x00
	.type		$str$26,@object
	.size		$str$26,($str$25 - $str$26)
$str$26:
        /*004e*/ 	.byte	0x2f, 0x74, 0x6d, 0x70, 0x2f, 0x63, 0x75, 0x74, 0x6c, 0x61, 0x73, 0x73, 0x5f, 0x73, 0x77, 0x65
        /*005e*/ 	.byte	0x65, 0x70, 0x5f, 0x73, 0x72, 0x63, 0x2f, 0x69, 0x6e, 0x63, 0x6c, 0x75, 0x64, 0x65, 0x2f, 0x63
        /*006e*/ 	.byte	0x75, 0x74, 0x65, 0x2f, 0x61, 0x74, 0x6f, 0x6d, 0x2f, 0x63, 0x6f, 0x70, 0x79, 0x5f, 0x74, 0x72
        /*007e*/ 	.byte	0x61, 0x69, 0x74, 0x73, 0x5f, 0x73, 0x6d, 0x31, 0x30, 0x30, 0x2e, 0x68, 0x70, 0x70, 0x00
	.type		$str$25,@object
	.size		$str$25,(__unnamed_1 - $str$25)
$str$25:
        /*008d*/ 	.byte	0x28, 0x28, 0x75, 0x69, 0x6e, 0x74, 0x33, 0x32, 0x5f, 0x74, 0x28, 0x74, 0x68, 0x72, 0x65, 0x61
        /*009d*/ 	.byte	0x64, 0x49, 0x64, 0x78, 0x2e, 0x78, 0x29, 0x20, 0x2f, 0x20, 0x33, 0x32, 0x29, 0x20, 0x25, 0x20
        /*00ad*/ 	.byte	0x34, 0x29, 0x20, 0x3d, 0x3d, 0x20, 0x28, 0x28, 0x28, 0x74, 0x6d, 0x65, 0x6d, 0x5f, 0x61, 0x64
        /*00bd*/ 	.byte	0x64, 0x72, 0x20, 0x3e, 0x3e, 0x20, 0x31, 0x36, 0x29, 0x20, 0x2f, 0x20, 0x33, 0x32, 0x29, 0x20
        /*00cd*/ 	.byte	0x25, 0x20, 0x34, 0x29, 0x00
	.type		__unnamed_1,@object
	.size		__unnamed_1,(__unnamed_2 - __unnamed_1)
__unnamed_1:
        /*00d2*/ 	.byte	0x61, 0x75, 0x74, 0x6f, 0x20, 0x63, 0x75, 0x74, 0x65, 0x3a, 0x3a, 0x61, 0x73, 0x5f, 0x70, 0x6f
        /* <DEDUP_REMOVED lines=24> */
        /*0262*/ 	.byte	0x3e, 0x3e, 0x3e, 0x5d, 0x00
	.type		__unnamed_2,@object
	.size		__unnamed_2,(.L_2 - __unnamed_2)
__unnamed_2:
        /* <DEDUP_REMOVED lines=46> */
        /*0547*/ 	.byte	0x75, 0x74, 0x65, 0x3a, 0x3a, 0x43, 0x3c, 0x30, 0x3e, 0x3e, 0x3e, 0x3e, 0x5d, 0x00
.L_2:


//--------------------- .nv.shared._ZN7cutlass13device_kernelINS_4gemm6kernel13GemmUniversalIN4cute5tupleIJiiiiEEENS1_10collective13CollectiveMmaINS1_35MainloopSm100TmaUmmaWarpSpecializedILi4ELi2ELi4ENS5_IJNS4_1CILi1EEESB_SB_EEEEENS5_IJNSA_ILi64EEENSA_ILi256EEESE_EEENS_6half_tENS5_IJlSB_lEEESH_SI_NS4_8TiledMMAINS4_8MMA_AtomIJNS4_20SM100_MMA_F16BF16_SSISH_SH_fLi64ELi256ELNS4_4UMMA5MajorE0ELSN_0ELNSM_7ScaleInE0ELSO_0EEEEEENS4_6LayoutISC_NS5_IJNSA_ILi0EEESS_SS_EEEEENS5_IJNS4_10UnderscoreESV_SV_EEEEENS4_13SM90_TMA_LOADENS4_14ComposedLayoutINS4_7SwizzleILi3ELi4ELi3EEENS4_18smem_ptr_flag_bitsILi16EEENSR_INS5_IJNSA_ILi8EEESE_EEENS5_IJSE_SB_EEEEEEEvNS4_8identityESY_S18_vS19_EENS_8epilogue10collective18CollectiveEpilogueINS1B_23Sm100TmaWarpSpecializedILi4ELi2ELi32ELb1ELb0EEEJSG_NS5_IJNSR_ISE_SB_EES1G_EEESH_SI_SH_SI_NS1B_6fusion15FusionCallbacksIS1F_NS1I_17LinearCombinationISH_fSH_fLNS_15FloatRoundStyleE2EEESG_S1H_JEEENS4_5SM1004TMEM4LOAD26SM100_TMEM_LOAD_16dp256b8xESY_S18_NS4_17SM75_U32x4_LDSM_NENS4_14SM90_TMA_STOREES18_NS4_17SM90_U32x4_STSM_NENS4_39AutoVectorizingCopyWithAssumedAlignmentILi128EEEEEEvvEEEEvNT_6ParamsE --------------------------
	.section	.nv.shared._ZN7cutlass13device_kernelINS_4gemm6kernel13GemmUniversalIN4cute5tupleIJiiiiEEENS1_10collective13CollectiveMmaINS1_35MainloopSm100TmaUmmaWarpSpecializedILi4ELi2ELi4ENS5_IJNS4_1CILi1EEESB_SB_EEEEENS5_IJNSA_ILi64EEENSA_ILi256EEESE_EEENS_6half_tENS5_IJlSB_lEEESH_SI_NS4_8TiledMMAINS4_8MMA_AtomIJNS4_20SM100_MMA_F16BF16_SSISH_SH_fLi64ELi256ELNS4_4UMMA5MajorE0ELSN_0ELNSM_7ScaleInE0ELSO_0EEEEEENS4_6LayoutISC_NS5_IJNSA_ILi0EEESS_SS_EEEEENS5_IJNS4_10UnderscoreESV_SV_EEEEENS4_13SM90_TMA_LOADENS4_14ComposedLayoutINS4_7SwizzleILi3ELi4ELi3EEENS4_18smem_ptr_flag_bitsILi16EEENSR_INS5_IJNSA_ILi8EEESE_EEENS5_IJSE_SB_EEEEEEEvNS4_8identityESY_S18_vS19_EENS_8epilogue10collective18CollectiveEpilogueINS1B_23Sm100TmaWarpSpecializedILi4ELi2ELi32ELb1ELb0EEEJSG_NS5_IJNSR_ISE_SB_EES1G_EEESH_SI_SH_SI_NS1B_6fusion15FusionCallbacksIS1F_NS1I_17LinearCombinationISH_fSH_fLNS_15FloatRoundStyleE2EEESG_S1H_JEEENS4_5SM1004TMEM4LOAD26SM100_TMEM_LOAD_16dp256b8xESY_S18_NS4_17SM75_U32x4_LDSM_NENS4_14SM90_TMA_STOREES18_NS4_17SM90_U32x4_STSM_NENS4_39AutoVectorizingCopyWithAssumedAlignmentILi128EEEEEEvvEEEEvNT_6ParamsE,"aw",@nobits
	.sectionflags	@""
	.align	16
	.zero		1024


//--------------------- .nv.shared.reserved.0     --------------------------
	.section	.nv.shared.reserved.0,"aw",@nobits
	.weak		__nv_reservedSMEM_offset_0_alias
	.size		__nv_reservedSMEM_offset_0_alias, 0, 64
	.other		__nv_reservedSMEM_offset_0_alias,@"STO_CUDA_RESERVED_SHARED STV_DEFAULT"
__nv_reservedSMEM_offset_0_alias:
	.zero		0
.nv.shared.reserved.0:
	.zero		64
	.weak		__nv_reservedSMEM_tcgen05_partition
	.type		__nv_reservedSMEM_tcgen05_partition,@object
	.size		__nv_reservedSMEM_tcgen05_partition,(.L_0 - __nv_reservedSMEM_tcgen05_partition)
__nv_reservedSMEM_tcgen05_partition:
	.zero		32
.L_0:


//--------------------- .nv.global                --------------------------
	.section	.nv.global,"aw",@nobits
.nv.global:
	.type		_ZN40_INTERNAL_25ddb774_4_k_cu_9b3efa38_199864cute1_E,@object
	.size		_ZN40_INTERNAL_25ddb774_4_k_cu_9b3efa38_199864cute1_E,(_ZN40_INTERNAL_25ddb774_4_k_cu_9b3efa38_199864cuda3std3__45__cpo6cbeginE - _ZN40_INTERNAL_25ddb774_4_k_cu_9b3efa38_199864cute1_E)
_ZN40_INTERNAL_25ddb774_4_k_cu_9b3efa38_199864cute1_E:
	.zero		1
	.type		_ZN40_INTERNAL_25ddb774_4_k_cu_9b3efa38_199864cuda3std3__45__cpo6cbeginE,@object
	.size		_ZN40_INTERNAL_25ddb774_4_k_cu_9b3efa38_199864cuda3std3__45__cpo6cbeginE,(_ZN40_INTERNAL_25ddb774_4_k_cu_9b3efa38_199864cuda3std3__48in_placeE - _ZN40_INTERNAL_25ddb774_4_k_cu_9b3efa38_199864cuda3std3__45__cpo6cbeginE)
_ZN40_INTERNAL_25ddb774_4_k_cu_9b3efa38_199864cuda3std3__45__cpo6cbeginE:
	.zero		1
	.type		_ZN40_INTERNAL_25ddb774_4_k_cu_9b3efa38_199864cuda3std3__48in_placeE,@object
	.size		_ZN40_INTERNAL_25ddb774_4_k_cu_9b3efa38_199864cuda3std3__48in_placeE,(_ZN40_INTERNAL_25ddb774_4_k_cu_9b3efa38_199864cuda3std6ranges3__45__cpo9iter_moveE - _ZN40_INTERNAL_25ddb774_4_k_cu_9b3efa38_199864cuda3std3__48in_placeE)
_ZN40_INTERNAL_25ddb774_4_k_cu_9b3efa38_199864cuda3std3__48in_placeE:
	.zero		1
	.type		_ZN40_INTERNAL_25ddb774_4_k_cu_9b3efa38_199864cuda3std6ranges3__45__cpo9iter_moveE,@object
	.size		_ZN40_INTERNAL_25ddb774_4_k_cu_9b3efa38_199864cuda3std6ranges3__45__cpo9iter_moveE,(_ZN40_INTERNAL_25ddb774_4_k_cu_9b3efa38_199864cuda3std3__45__cpo5beginE - _ZN40_INTERNAL_25ddb774_4_k_cu_9b3efa38_199864cuda3std6ranges3__45__cpo9iter_moveE)
_ZN40_INTERNAL_25ddb774_4_k_cu_9b3efa38_199864cuda3std6ranges3__45__cpo9iter_moveE:
	.zero		1
	.type		_ZN40_INTERNAL_25ddb774_4_k_cu_9b3efa38_199864cuda3std3__45__cpo5beginE,@object
	.size		_ZN40_INTERNAL_25ddb774_4_k_cu_9b3efa38_199864cuda3std3__45__cpo5beginE,(_ZN40_INTERNAL_25ddb774_4_k_cu_9b3efa38_199864cuda3std3__442_GLOBAL__N__25ddb774_4_k_cu_9b3efa38_199866ignoreE - _ZN40_INTERNAL_25ddb774_4_k_cu_9b3efa38_199864cuda3std3__45__cpo5beginE)
_ZN40_INTERNAL_25ddb774_4_k_cu_9b3efa38_199864cuda3std3__45__cpo5beginE:
	.zero		1
	.type		_ZN40_INTERNAL_25ddb774_4_k_cu_9b3efa38_199864cuda3std3__442_GLOBAL__N__25ddb774_4_k_cu_9b3efa38_199866ignoreE,@object
	.size		_ZN40_INTERNAL_25ddb774_4_k_cu_9b3efa38_199864cuda3std3__442_GLOBAL__N__25ddb774_4_k_cu_9b3efa38_199866ignoreE,(_ZN40_INTERNAL_25ddb774_4_k_cu_9b3efa38_199864cute7productE - _ZN40_INTERNAL_25ddb774_4_k_cu_9b3efa38_199864cuda3std3__442_GLOBAL__N__25ddb774_4_k_cu_9b3efa38_199866ignoreE)
_ZN40_INTERNAL_25ddb774_4_k_cu_9b3efa38_199864cuda3std3__442_GLOBAL__N__25ddb774_4_k_cu_9b3efa38_199866ignoreE:
	.zero		1
	.type		_ZN40_INTERNAL_25ddb774_4_k_cu_9b3efa38_199864cute7productE,@object
	.size		_ZN40_INTERNAL_25ddb774_4_k_cu_9b3efa38_199864cute7productE,(_ZN40_INTERNAL_25ddb774_4_k_cu_9b3efa38_199864cuda3std3__45__cpo3endE - _ZN40_INTERNAL_25ddb774_4_k_cu_9b3efa38_199864cute7productE)
_ZN40_INTERNAL_25ddb774_4_k_cu_9b3efa38_199864cute7productE:
	.zero		1
	.type		_ZN40_INTERNAL_25ddb774_4_k_cu_9b3efa38_199864cuda3std3__45__cpo3endE,@object
	.size		_ZN40_INTERNAL_25ddb774_4_k_cu_9b3efa38_199864cuda3std3__45__cpo3endE,(_ZN40_INTERNAL_25ddb774_4_k_cu_9b3efa38_199864cuda3std3__419piecewise_constructE - _ZN40_INTERNAL_25ddb774_4_k_cu_9b3efa38_199864cuda3std3__45__cpo3endE)
_ZN40_INTERNAL_25ddb774_4_k_cu_9b3efa38_199864cuda3std3__45__cpo3endE:
	.zero		1
	.type		_ZN40_INTERNAL_25ddb774_4_k_cu_9b3efa38_199864cuda3std3__419piecewise_constructE,@object
	.size		_ZN40_INTERNAL_25ddb774_4_k_cu_9b3efa38_199864cuda3std3__419piecewise_constructE,(_ZN40_INTERNAL_25ddb774_4_k_cu_9b3efa38_199864cuda3std3__45__cpo4cendE - _ZN40_INTERNAL_25ddb774_4_k_cu_9b3efa38_199864cuda3std3__419piecewise_constructE)
_ZN40_INTERNAL_25ddb774_4_k_cu_9b3efa38_199864cuda3std3__419piecewise_constructE:
	.zero		1
	.type		_ZN40_INTERNAL_25ddb774_4_k_cu_9b3efa38_199864cuda3std3__45__cpo4cendE,@object
	.size		_ZN40_INTERNAL_25ddb774_4_k_cu_9b3efa38_199864cuda3std3__45__cpo4cendE,(_ZN40_INTERNAL_25ddb774_4_k_cu_9b3efa38_199864cuda3std6ranges3__45__cpo4swapE - _ZN40_INTERNAL_25ddb774_4_k_cu_9b3efa38_199864cuda3std3__45__cpo4cendE)
_ZN40_INTERNAL_25ddb774_4_k_cu_9b3efa38_199864cuda3std3__45__cpo4cendE:
	.zero		1
	.type		_ZN40_INTERNAL_25ddb774_4_k_cu_9b3efa38_199864cuda3std6ranges3__45__cpo4swapE,@object
	.size		_ZN40_INTERNAL_25ddb774_4_k_cu_9b3efa38_199864cuda3std6ranges3__45__cpo4swapE,(.L_10 - _ZN40_INTERNAL_25ddb774_4_k_cu_9b3efa38_199864cuda3std6ranges3__45__cpo4swapE)
_ZN40_INTERNAL_25ddb774_4_k_cu_9b3efa38_199864cuda3std6ranges3__45__cpo4swapE:
	.zero		1
.L_10:


//--------------------- .nv.constant0._ZN7cutlass13device_kernelINS_4gemm6kernel13GemmUniversalIN4cute5tupleIJiiiiEEENS1_10collective13CollectiveMmaINS1_35MainloopSm100TmaUmmaWarpSpecializedILi4ELi2ELi4ENS5_IJNS4_1CILi1EEESB_SB_EEEEENS5_IJNSA_ILi64EEENSA_ILi256EEESE_EEENS_6half_tENS5_IJlSB_lEEESH_SI_NS4_8TiledMMAINS4_8MMA_AtomIJNS4_20SM100_MMA_F16BF16_SSISH_SH_fLi64ELi256ELNS4_4UMMA5MajorE0ELSN_0ELNSM_7ScaleInE0ELSO_0EEEEEENS4_6LayoutISC_NS5_IJNSA_ILi0EEESS_SS_EEEEENS5_IJNS4_10UnderscoreESV_SV_EEEEENS4_13SM90_TMA_LOADENS4_14ComposedLayoutINS4_7SwizzleILi3ELi4ELi3EEENS4_18smem_ptr_flag_bitsILi16EEENSR_INS5_IJNSA_ILi8EEESE_EEENS5_IJSE_SB_EEEEEEEvNS4_8identityESY_S18_vS19_EENS_8epilogue10collective18CollectiveEpilogueINS1B_23Sm100TmaWarpSpecializedILi4ELi2ELi32ELb1ELb0EEEJSG_NS5_IJNSR_ISE_SB_EES1G_EEESH_SI_SH_SI_NS1B_6fusion15FusionCallbacksIS1F_NS1I_17LinearCombinationISH_fSH_fLNS_15FloatRoundStyleE2EEESG_S1H_JEEENS4_5SM1004TMEM4LOAD26SM100_TMEM_LOAD_16dp256b8xESY_S18_NS4_17SM75_U32x4_LDSM_NENS4_14SM90_TMA_STOREES18_NS4_17SM90_U32x4_STSM_NENS4_39AutoVectorizingCopyWithAssumedAlignmentILi128EEEEEEvvEEEEvNT_6ParamsE --------------------------
	.section	.nv.constant0._ZN7cutlass13device_kernelINS_4gemm6kernel13GemmUniversalIN4cute5tupleIJiiiiEEENS1_10collective13CollectiveMmaINS1_35MainloopSm100TmaUmmaWarpSpecializedILi4ELi2ELi4ENS5_IJNS4_1CILi1EEESB_SB_EEEEENS5_IJNSA_ILi64EEENSA_ILi256EEESE_EEENS_6half_tENS5_IJlSB_lEEESH_SI_NS4_8TiledMMAINS4_8MMA_AtomIJNS4_20SM100_MMA_F16BF16_SSISH_SH_fLi64ELi256ELNS4_4UMMA5MajorE0ELSN_0ELNSM_7ScaleInE0ELSO_0EEEEEENS4_6LayoutISC_NS5_IJNSA_ILi0EEESS_SS_EEEEENS5_IJNS4_10UnderscoreESV_SV_EEEEENS4_13SM90_TMA_LOADENS4_14ComposedLayoutINS4_7SwizzleILi3ELi4ELi3EEENS4_18smem_ptr_flag_bitsILi16EEENSR_INS5_IJNSA_ILi8EEESE_EEENS5_IJSE_SB_EEEEEEEvNS4_8identityESY_S18_vS19_EENS_8epilogue10collective18CollectiveEpilogueINS1B_23Sm100TmaWarpSpecializedILi4ELi2ELi32ELb1ELb0EEEJSG_NS5_IJNSR_ISE_SB_EES1G_EEESH_SI_SH_SI_NS1B_6fusion15FusionCallbacksIS1F_NS1I_17LinearCombinationISH_fSH_fLNS_15FloatRoundStyleE2EEESG_S1H_JEEENS4_5SM1004TMEM4LOAD26SM100_TMEM_LOAD_16dp256b8xESY_S18_NS4_17SM75_U32x4_LDSM_NENS4_14SM90_TMA_STOREES18_NS4_17SM90_U32x4_STSM_NENS4_39AutoVectorizingCopyWithAssumedAlignmentILi128EEEEEEvvEEEEvNT_6ParamsE,"a",@progbits
	.sectionflags	@""
	.align	4
.nv.constant0._ZN7cutlass13device_kernelINS_4gemm6kernel13GemmUniversalIN4cute5tupleIJiiiiEEENS1_10collective13CollectiveMmaINS1_35MainloopSm100TmaUmmaWarpSpecializedILi4ELi2ELi4ENS5_IJNS4_1CILi1EEESB_SB_EEEEENS5_IJNSA_ILi64EEENSA_ILi256EEESE_EEENS_6half_tENS5_IJlSB_lEEESH_SI_NS4_8TiledMMAINS4_8MMA_AtomIJNS4_20SM100_MMA_F16BF16_SSISH_SH_fLi64ELi256ELNS4_4UMMA5MajorE0ELSN_0ELNSM_7ScaleInE0ELSO_0EEEEEENS4_6LayoutISC_NS5_IJNSA_ILi0EEESS_SS_EEEEENS5_IJNS4_10UnderscoreESV_SV_EEEEENS4_13SM90_TMA_LOADENS4_14ComposedLayoutINS4_7SwizzleILi3ELi4ELi3EEENS4_18smem_ptr_flag_bitsILi16EEENSR_INS5_IJNSA_ILi8EEESE_EEENS5_IJSE_SB_EEEEEEEvNS4_8identityESY_S18_vS19_EENS_8epilogue10collective18CollectiveEpilogueINS1B_23Sm100TmaWarpSpecializedILi4ELi2ELi32ELb1ELb0EEEJSG_NS5_IJNSR_ISE_SB_EES1G_EEESH_SI_SH_SI_NS1B_6fusion15FusionCallbacksIS1F_NS1I_17LinearCombinationISH_fSH_fLNS_15FloatRoundStyleE2EEESG_S1H_JEEENS4_5SM1004TMEM4LOAD26SM100_TMEM_LOAD_16dp256b8xESY_S18_NS4_17SM75_U32x4_LDSM_NENS4_14SM90_TMA_STOREES18_NS4_17SM90_U32x4_STSM_NENS4_39AutoVectorizingCopyWithAssumedAlignmentILi128EEEEEEvvEEEEvNT_6ParamsE:
	.zero		2944


//--------------------- SYMBOLS --------------------------

	.type		.nv.reservedSmem.offset0,@object
	.size		.nv.reservedSmem.offset0,0x4
	.type		.nv.reservedSmem.cap,@object
	.size		.nv.reservedSmem.cap,0x4
	.type		__assertfail,@function
